	.target	sm_86

	.elftype	@"ET_EXEC"


//--------------------- .note.nv.tkinfo           --------------------------
	.section	.note.nv.tkinfo,"",@"SHT_NOTE"
	.sectionflags	@"SHF_NOTE_NV_TKINFO"
	.tkinfo
        /*0018*/ 	.word	0x00000002
        /*0030*/ 	.string	""
        /*0030*/ 	.string	"ptxas"
        /*0030*/ 	.string	"Cuda compilation tools, release 13.1, V13.1.80"
        /*0030*/ 	.string	"Build cuda_13.1.r13.1/compiler.36836380_0"
        /*0030*/ 	.string	"-v  -arch sm_86 "



//--------------------- .note.nv.cuinfo           --------------------------
	.section	.note.nv.cuinfo,"",@"SHT_NOTE"
	.sectionflags	@"SHF_NOTE_NV_CUINFO"
        /*0018*/ 	.short	0x0002
        /*001a*/ 	.short	0x0050
        /*001c*/ 	.short	0x0083
	.zero		2


//--------------------- .nv.info                  --------------------------
	.section	.nv.info,"",@"SHT_CUDA_INFO"
	.align	4


	//----- nvinfo : EIATTR_REGCOUNT
	.align		4
        /*0000*/ 	.byte	0x04, 0x2f
        /*0002*/ 	.short	(.L_1 - .L_0)
	.align		4
.L_0:
        /*0004*/ 	.word	index@(gemm_mma_kernel)
        /*0008*/ 	.word	0x00000077


	//----- nvinfo : EIATTR_FRAME_SIZE
	.align		4
.L_1:
        /*000c*/ 	.byte	0x04, 0x11
        /*000e*/ 	.short	(.L_3 - .L_2)
	.align		4
.L_2:
        /*0010*/ 	.word	index@(gemm_mma_kernel)
        /*0014*/ 	.word	0x00000000


	//----- nvinfo : EIATTR_MIN_STACK_SIZE
	.align		4
.L_3:
        /*0018*/ 	.byte	0x04, 0x12
        /*001a*/ 	.short	(.L_5 - .L_4)
	.align		4
.L_4:
        /*001c*/ 	.word	index@(gemm_mma_kernel)
        /*0020*/ 	.word	0x00000000
.L_5:


//--------------------- .nv.info.gemm_mma_kernel  --------------------------
	.section	.nv.info.gemm_mma_kernel,"",@"SHT_CUDA_INFO"
	.sectionflags	@""
	.align	4


	//----- nvinfo : EIATTR_CUDA_API_VERSION
	.align		4
        /*0000*/ 	.byte	0x04, 0x37
        /*0002*/ 	.short	(.L_7 - .L_6)
.L_6:
        /*0004*/ 	.word	0x00000083


	//----- nvinfo : EIATTR_SW2861232_WAR
	.align		4
.L_7:
        /*0008*/ 	.byte	0x01, 0x35
	.zero		2


	//----- nvinfo : EIATTR_PARAM_CBANK
	.align		4
        /*000c*/ 	.byte	0x04, 0x0a
        /*000e*/ 	.short	(.L_9 - .L_8)
	.align		4
.L_8:
        /*0010*/ 	.word	index@(.nv.constant0.gemm_mma_kernel)
        /*0014*/ 	.short	0x0160
        /*0016*/ 	.short	0x0024


	//----- nvinfo : EIATTR_CBANK_PARAM_SIZE
	.align		4
.L_9:
        /*0018*/ 	.byte	0x03, 0x19
        /*001a*/ 	.short	0x0024


	//----- nvinfo : EIATTR_KPARAM_INFO
	.align		4
        /*001c*/ 	.byte	0x04, 0x17
        /*001e*/ 	.short	(.L_11 - .L_10)
.L_10:
        /*0020*/ 	.word	0x00000000
        /*0024*/ 	.short	0x0005
        /*0026*/ 	.short	0x0020
        /*0028*/ 	.byte	0x00, 0xf0, 0x11, 0x00


	//----- nvinfo : EIATTR_KPARAM_INFO
	.align		4
.L_11:
        /*002c*/ 	.byte	0x04, 0x17
        /*002e*/ 	.short	(.L_13 - .L_12)
.L_12:
        /*0030*/ 	.word	0x00000000
        /*0034*/ 	.short	0x0004
        /*0036*/ 	.short	0x001c
        /*0038*/ 	.byte	0x00, 0xf0, 0x11, 0x00


	//----- nvinfo : EIATTR_KPARAM_INFO
	.align		4
.L_13:
        /*003c*/ 	.byte	0x04, 0x17
        /*003e*/ 	.short	(.L_15 - .L_14)
.L_14:
        /*0040*/ 	.word	0x00000000
        /*0044*/ 	.short	0x0003
        /*0046*/ 	.short	0x0018
        /*0048*/ 	.byte	0x00, 0xf0, 0x11, 0x00


	//----- nvinfo : EIATTR_KPARAM_INFO
	.align		4
.L_15:
        /*004c*/ 	.byte	0x04, 0x17
        /*004e*/ 	.short	(.L_17 - .L_16)
.L_16:
        /*0050*/ 	.word	0x00000000
        /*0054*/ 	.short	0x0002
        /*0056*/ 	.short	0x0010
        /*0058*/ 	.byte	0x00, 0xf0, 0x21, 0x00


	//----- nvinfo : EIATTR_KPARAM_INFO
	.align		4
.L_17:
        /*005c*/ 	.byte	0x04, 0x17
        /*005e*/ 	.short	(.L_19 - .L_18)
.L_18:
        /*0060*/ 	.word	0x00000000
        /*0064*/ 	.short	0x0001
        /*0066*/ 	.short	0x0008
        /*0068*/ 	.byte	0x00, 0xf0, 0x21, 0x00


	//----- nvinfo : EIATTR_KPARAM_INFO
	.align		4
.L_19:
        /*006c*/ 	.byte	0x04, 0x17
        /*006e*/ 	.short	(.L_21 - .L_20)
.L_20:
        /*0070*/ 	.word	0x00000000
        /*0074*/ 	.short	0x0000
        /*0076*/ 	.short	0x0000
        /*0078*/ 	.byte	0x00, 0xf0, 0x21, 0x00


	//----- nvinfo : EIATTR_WMMA_USED
	.align		4
.L_21:
        /*007c*/ 	.byte	0x01, 0x2b
	.zero		2


	//----- nvinfo : EIATTR_MAXREG_COUNT
	.align		4
        /*0080*/ 	.byte	0x03, 0x1b
        /*0082*/ 	.short	0x0080


	//----- nvinfo : EIATTR_NUM_BARRIERS
	.align		4
        /*0084*/ 	.byte	0x02, 0x4c
        /*0086*/ 	.byte	0x01
	.zero		1


	//----- nvinfo : EIATTR_MERCURY_ISA_VERSION
	.align		4
        /*0088*/ 	.byte	0x03, 0x5f
        /*008a*/ 	.short	0x0000


	//----- nvinfo : EIATTR_EXIT_INSTR_OFFSETS
	.align		4
        /*008c*/ 	.byte	0x04, 0x1c
        /*008e*/ 	.short	(.L_23 - .L_22)


	//   ....[0]....
.L_22:
        /*0090*/ 	.word	0x000022d0


	//   ....[1]....
        /*0094*/ 	.word	0x00002cd0


	//   ....[2]....
        /*0098*/ 	.word	0x00002e10


	//----- nvinfo : EIATTR_MAX_THREADS
	.align		4
.L_23:
        /*009c*/ 	.byte	0x04, 0x05
        /*009e*/ 	.short	(.L_25 - .L_24)
.L_24:
        /*00a0*/ 	.word	0x000001a0
        /*00a4*/ 	.word	0x00000001
        /*00a8*/ 	.word	0x00000001


	//----- nvinfo : EIATTR_CRS_STACK_SIZE
	.align		4
.L_25:
        /*00ac*/ 	.byte	0x04, 0x1e
        /*00ae*/ 	.short	(.L_27 - .L_26)
.L_26:
        /*00b0*/ 	.word	0x00000000
.L_27:


//--------------------- .nv.callgraph             --------------------------
	.section	.nv.callgraph,"",@"SHT_CUDA_CALLGRAPH"
	.align	4
	.sectionentsize	8
	.align		4
        /*0000*/ 	.word	0x00000000
	.align		4
        /*0004*/ 	.word	0xffffffff
	.align		4
        /*0008*/ 	.word	0x00000000
	.align		4
        /*000c*/ 	.word	0xfffffffe
	.align		4
        /*0010*/ 	.word	0x00000000
	.align		4
        /*0014*/ 	.word	0xfffffffd
	.align		4
        /*0018*/ 	.word	0x00000000
	.align		4
        /*001c*/ 	.word	0xfffffffc


//--------------------- .nv.rel.action            --------------------------
	.section	.nv.rel.action,"",@"SHT_CUDA_RELOCINFO"
	.align	8
	.sectionentsize	8
        /*0000*/ 	.byte	0x73, 0x00, 0x00, 0x00, 0x00, 0x00, 0x00, 0x00, 0x00, 0x00, 0x00, 0x11, 0x25, 0x00, 0x05, 0x36


//--------------------- .nv.constant0.gemm_mma_kernel --------------------------
	.section	.nv.constant0.gemm_mma_kernel,"a",@progbits
	.sectionflags	@""
	.align	4
.nv.constant0.gemm_mma_kernel:
	.zero		388


//--------------------- .text.gemm_mma_kernel     --------------------------
	.section	.text.gemm_mma_kernel,"ax",@progbits
	.sectioninfo	@"SHI_REGISTERS=119"
	.align	128
        .global         gemm_mma_kernel
        .type           gemm_mma_kernel,@function
        .size           gemm_mma_kernel,(.L_x_35 - gemm_mma_kernel)
        .other          gemm_mma_kernel,@"STO_CUDA_ENTRY STV_DEFAULT"
gemm_mma_kernel:
.text.gemm_mma_kernel:
[----:B------:R-:W-:Y:S02]  /*0000*/  IMAD.MOV.U32 R1, RZ, RZ, c[0x0][0x28] ;  /* 0x00000a00ff017624 */ /* 0x000fe400078e00ff */
[----:B------:R-:W1:Y:S01]  /*0010*/  S2R R0, SR_TID.X ;  /* 0x0000000000007919 */ /* 0x000e620000002100 */
[----:B------:R-:W2:Y:S01]  /*0020*/  S2UR UR4, SR_CTAID.Y ;  /* 0x00000000000479c3 */ /* 0x000ea20000002600 */
[----:B------:R-:W-:Y:S01]  /*0030*/  IMAD.MOV.U32 R3, RZ, RZ, c[0x0][0x180] ;  /* 0x00006000ff037624 */ /* 0x000fe200078e00ff */
[----:B------:R-:W-:Y:S01]  /*0040*/  ULDC.64 UR6, c[0x0][0x118] ;  /* 0x0000460000067ab9 */ /* 0x000fe20000000a00 */
[----:B------:R-:W3:Y:S01]  /*0050*/  S2R R116, SR_CTAID.X ;  /* 0x0000000000747919 */ /* 0x000ee20000002500 */
[----:B------:R-:W-:Y:S01]  /*0060*/  CS2R R22, SRZ ;  /* 0x0000000000167805 */ /* 0x000fe2000001ff00 */
[----:B------:R-:W-:Y:S01]  /*0070*/  CS2R R82, SRZ ;  /* 0x0000000000527805 */ /* 0x000fe2000001ff00 */
[----:B------:R-:W-:Y:S01]  /*0080*/  ISETP.GE.AND P0, PT, R3, 0x1, PT ;  /* 0x000000010300780c */ /* 0x000fe20003f06270 */
[----:B------:R-:W-:Y:S01]  /*0090*/  CS2R R46, SRZ ;  /* 0x00000000002e7805 */ /* 0x000fe2000001ff00 */
        /* <DEDUP_REMOVED lines=13> */
[----:B-1----:R-:W-:Y:S01]  /*0170*/  SHF.R.S32.HI R7, RZ, 0x1f, R0 ;  /* 0x0000001fff077819 */ /* 0x002fe20000011400 */
[----:B--2---:R-:W-:-:S03]  /*0180*/  USHF.L.U32 UR4, UR4, 0x7, URZ ;  /* 0x0000000704047899 */ /* 0x004fc6000800063f */
[----:B------:R-:W-:Y:S01]  /*0190*/  LEA.HI R114, R7, R0, RZ, 0x5 ;  /* 0x0000000007727211 */ /* 0x000fe200078f28ff */
[----:B---3--:R-:W-:-:S03]  /*01a0*/  IMAD.SHL.U32 R116, R116, 0x80, RZ ;  /* 0x0000008074747824 */ /* 0x008fc600078e00ff */
[----:B------:R-:W-:Y:S01]  /*01b0*/  LEA.HI.SX32 R114, R114, 0xffffffff, 0x1b ;  /* 0xffffffff72727811 */ /* 0x000fe200078fdaff */
[----:B------:R-:W-:Y:S05]  /*01c0*/  @!P0 BRA `(.L_x_0) ;  /* 0x000020f000008947 */ /* 0x000fea0003800000 */
[----:B------:R-:W-:Y:S01]  /*01d0*/  IADD3 R3, R3, 0x1f, RZ ;  /* 0x0000001f03037810 */ /* 0x000fe20007ffe0ff */
[C---:B------:R-:W-:Y:S01]  /*01e0*/  IMAD.SHL.U32 R105, R0.reuse, 0x8, RZ ;  /* 0x0000000800697824 */ /* 0x040fe200078e00ff */
[----:B------:R-:W-:Y:S01]  /*01f0*/  IADD3 R4, R0, 0x20, RZ ;  /* 0x0000002000047810 */ /* 0x000fe20007ffe0ff */
[----:B------:R-:W-:Y:S01]  /*0200*/  IMAD.MOV.U32 R20, RZ, RZ, RZ ;  /* 0x000000ffff147224 */ /* 0x000fe200078e00ff */
[----:B------:R-:W-:Y:S01]  /*0210*/  SHF.R.S32.HI R6, RZ, 0x1f, R3 ;  /* 0x0000001fff067819 */ /* 0x000fe20000011403 */
[----:B------:R-:W-:Y:S01]  /*0220*/  CS2R R18, SRZ ;  /* 0x0000000000127805 */ /* 0x000fe2000001ff00 */
[----:B------:R-:W-:Y:S01]  /*0230*/  SHF.R.S32.HI R2, RZ, 0x1f, R105 ;  /* 0x0000001fff027819 */ /* 0x000fe20000011469 */
[----:B------:R-:W-:Y:S01]  /*0240*/  IMAD.MOV.U32 R16, RZ, RZ, RZ ;  /* 0x000000ffff107224 */ /* 0x000fe200078e00ff */
[----:B------:R-:W-:Y:S01]  /*0250*/  SHF.R.S32.HI R5, RZ, 0x1f, R4 ;  /* 0x0000001fff057819 */ /* 0x000fe20000011404 */
[----:B------:R-:W-:Y:S01]  /*0260*/  CS2R R14, SRZ ;  /* 0x00000000000e7805 */ /* 0x000fe2000001ff00 */
[----:B------:R-:W-:Y:S01]  /*0270*/  LEA.HI R24, R6, R3, RZ, 0x5 ;  /* 0x0000000306187211 */ /* 0x000fe200078f28ff */
[----:B------:R-:W-:Y:S01]  /*0280*/  IMAD.MOV.U32 R96, RZ, RZ, RZ ;  /* 0x000000ffff607224 */ /* 0x000fe200078e00ff */
[-C--:B------:R-:W-:Y:S01]  /*0290*/  LEA.HI R3, R2, R105.reuse, RZ, 0x5 ;  /* 0x0000006902037211 */ /* 0x080fe200078f28ff */
[----:B------:R-:W-:Y:S01]  /*02a0*/  CS2R R94, SRZ ;  /* 0x00000000005e7805 */ /* 0x000fe2000001ff00 */
[CC--:B------:R-:W-:Y:S01]  /*02b0*/  LEA.HI R107, R5.reuse, R4.reuse, RZ, 0x2 ;  /* 0x00000004056b7211 */ /* 0x0c0fe200078f10ff */
[----:B------:R-:W-:Y:S01]  /*02c0*/  IMAD.MOV.U32 R92, RZ, RZ, RZ ;  /* 0x000000ffff5c7224 */ /* 0x000fe200078e00ff */
[----:B------:R-:W-:Y:S01]  /*02d0*/  LEA.HI R9, R5, R4, RZ, 0x4 ;  /* 0x0000000405097211 */ /* 0x000fe200078f20ff */
[----:B------:R-:W-:Y:S01]  /*02e0*/  IMAD.SHL.U32 R4, R4, 0x8, RZ ;  /* 0x0000000804047824 */ /* 0x000fe200078e00ff */
[----:B------:R-:W-:Y:S01]  /*02f0*/  IADD3 R13, R0, 0x40, RZ ;  /* 0x00000040000d7810 */ /* 0x000fe20007ffe0ff */
[----:B------:R-:W-:Y:S01]  /*0300*/  CS2R R90, SRZ ;  /* 0x00000000005a7805 */ /* 0x000fe2000001ff00 */
[----:B------:R-:W-:Y:S01]  /*0310*/  LEA.HI R6, R2, R105, RZ, 0x7 ;  /* 0x0000006902067211 */ /* 0x000fe200078f38ff */
[----:B------:R-:W-:Y:S01]  /*0320*/  IMAD.MOV.U32 R88, RZ, RZ, RZ ;  /* 0x000000ffff587224 */ /* 0x000fe200078e00ff */
[----:B------:R-:W-:Y:S01]  /*0330*/  LOP3.LUT R2, R3, 0xffffffe0, RZ, 0xc0, !PT ;  /* 0xffffffe003027812 */ /* 0x000fe200078ec0ff */
[----:B------:R-:W-:Y:S01]  /*0340*/  IMAD.SHL.U32 R5, R13, 0x8, RZ ;  /* 0x000000080d057824 */ /* 0x000fe200078e00ff */
[----:B------:R-:W-:Y:S01]  /*0350*/  SHF.R.S32.HI R3, RZ, 0x1f, R4 ;  /* 0x0000001fff037819 */ /* 0x000fe20000011404 */
[----:B------:R-:W-:Y:S01]  /*0360*/  CS2R R100, SRZ ;  /* 0x0000000000647805 */ /* 0x000fe2000001ff00 */
[----:B------:R-:W-:Y:S01]  /*0370*/  LOP3.LUT R6, R6, 0xffffff80, RZ, 0xc0, !PT ;  /* 0xffffff8006067812 */ /* 0x000fe200078ec0ff */
[----:B------:R-:W-:Y:S01]  /*0380*/  IMAD.IADD R111, R105, 0x1, -R2 ;  /* 0x00000001696f7824 */ /* 0x000fe200078e0a02 */
[CC--:B------:R-:W-:Y:S01]  /*0390*/  LEA.HI R2, R3.reuse, R4.reuse, RZ, 0x5 ;  /* 0x0000000403027211 */ /* 0x0c0fe200078f28ff */
[----:B------:R-:W-:Y:S01]  /*03a0*/  IMAD.MOV.U32 R46, RZ, RZ, RZ ;  /* 0x000000ffff2e7224 */ /* 0x000fe200078e00ff */
[----:B------:R-:W-:Y:S01]  /*03b0*/  LEA.HI R10, R3, R4, RZ, 0x7 ;  /* 0x00000004030a7211 */ /* 0x000fe200078f38ff */
[----:B------:R-:W-:Y:S01]  /*03c0*/  IMAD.IADD R105, R105, 0x1, -R6 ;  /* 0x0000000169697824 */ /* 0x000fe200078e0a06 */
[----:B------:R-:W-:Y:S01]  /*03d0*/  SHF.R.S32.HI R8, RZ, 0x1f, R5 ;  /* 0x0000001fff087819 */ /* 0x000fe20000011405 */
[----:B------:R-:W-:Y:S01]  /*03e0*/  CS2R R44, SRZ ;  /* 0x00000000002c7805 */ /* 0x000fe2000001ff00 */
[----:B------:R-:W-:Y:S01]  /*03f0*/  LOP3.LUT R3, R2, 0xffffffe0, RZ, 0xc0, !PT ;  /* 0xffffffe002037812 */ /* 0x000fe200078ec0ff */
[----:B------:R-:W-:Y:S01]  /*0400*/  IMAD.MOV.U32 R82, RZ, RZ, RZ ;  /* 0x000000ffff527224 */ /* 0x000fe200078e00ff */
[----:B------:R-:W-:Y:S01]  /*0410*/  LOP3.LUT R11, R10, 0xffffff80, RZ, 0xc0, !PT ;  /* 0xffffff800a0b7812 */ /* 0x000fe200078ec0ff */
[----:B------:R-:W-:Y:S01]  /*0420*/  CS2R R80, SRZ ;  /* 0x0000000000507805 */ /* 0x000fe2000001ff00 */
[-C--:B------:R-:W-:Y:S01]  /*0430*/  LEA.HI R6, R8, R5.reuse, RZ, 0x5 ;  /* 0x0000000508067211 */ /* 0x080fe200078f28ff */
[C---:B------:R-:W-:Y:S01]  /*0440*/  IMAD.IADD R106, R4.reuse, 0x1, -R3 ;  /* 0x00000001046a7824 */ /* 0x040fe200078e0a03 */
[----:B------:R-:W-:Y:S01]  /*0450*/  SHF.R.S32.HI R2, RZ, 0x1f, R13 ;  /* 0x0000001fff027819 */ /* 0x000fe2000001140d */
[----:B------:R-:W-:Y:S01]  /*0460*/  IMAD.IADD R3, R4, 0x1, -R11 ;  /* 0x0000000104037824 */ /* 0x000fe200078e0a0b */
[----:B------:R-:W-:Y:S01]  /*0470*/  LEA.HI R8, R8, R5, RZ, 0x7 ;  /* 0x0000000508087211 */ /* 0x000fe200078f38ff */
[----:B------:R-:W-:Y:S01]  /*0480*/  IMAD.MOV.U32 R22, RZ, RZ, RZ ;  /* 0x000000ffff167224 */ /* 0x000fe200078e00ff */
[----:B------:R-:W-:Y:S01]  /*0490*/  LOP3.LUT R6, R6, 0xffffffe0, RZ, 0xc0, !PT ;  /* 0xffffffe006067812 */ /* 0x000fe200078ec0ff */
[----:B------:R-:W-:Y:S01]  /*04a0*/  CS2R R98, SRZ ;  /* 0x0000000000627805 */ /* 0x000fe2000001ff00 */
[----:B------:R-:W-:-:S02]  /*04b0*/  LEA.HI R110, R7, R0, RZ, 0x2 ;  /* 0x00000000076e7211 */ /* 0x000fc400078f10ff */
[----:B------:R-:W-:Y:S01]  /*04c0*/  LEA.HI R11, R2, R13, RZ, 0x2 ;  /* 0x0000000d020b7211 */ /* 0x000fe200078f10ff */
[C---:B------:R-:W-:Y:S01]  /*04d0*/  IMAD.IADD R4, R5.reuse, 0x1, -R6 ;  /* 0x0000000105047824 */ /* 0x040fe200078e0a06 */
[----:B------:R-:W-:Y:S02]  /*04e0*/  LOP3.LUT R8, R8, 0xffffff80, RZ, 0xc0, !PT ;  /* 0xffffff8008087812 */ /* 0x000fe400078ec0ff */
[----:B------:R-:W-:Y:S02]  /*04f0*/  IMNMX R113, R0, 0x1e0, !PT ;  /* 0x000001e000717817 */ /* 0x000fe40007800200 */
[----:B------:R-:W-:Y:S01]  /*0500*/  SHF.R.S32.HI R110, RZ, 0x2, R110 ;  /* 0x00000002ff6e7819 */ /* 0x000fe2000001146e */
[----:B------:R-:W-:Y:S01]  /*0510*/  IMAD.IADD R5, R5, 0x1, -R8 ;  /* 0x0000000105057824 */ /* 0x000fe200078e0a08 */
[----:B------:R-:W-:Y:S02]  /*0520*/  SHF.R.S32.HI R107, RZ, 0x2, R107 ;  /* 0x00000002ff6b7819 */ /* 0x000fe4000001146b */
[----:B------:R-:W-:-:S02]  /*0530*/  SHF.R.S32.HI R11, RZ, 0x2, R11 ;  /* 0x00000002ff0b7819 */ /* 0x000fc4000001140b */
[----:B------:R-:W-:Y:S02]  /*0540*/  IADD3 R113, -R0, 0x1f, R113 ;  /* 0x0000001f00717810 */ /* 0x000fe40007ffe171 */
[----:B------:R-:W-:Y:S02]  /*0550*/  SHF.R.S32.HI R8, RZ, 0x4, R9 ;  /* 0x00000004ff087819 */ /* 0x000fe40000011409 */
[----:B------:R-:W-:Y:S02]  /*0560*/  IADD3 R109, R110, UR4, RZ ;  /* 0x000000046e6d7c10 */ /* 0x000fe4000fffe0ff */
[----:B------:R-:W-:Y:S02]  /*0570*/  IADD3 R104, R107, UR4, RZ ;  /* 0x000000046b687c10 */ /* 0x000fe4000fffe0ff */
[----:B------:R-:W-:Y:S01]  /*0580*/  IADD3 R9, R11, UR4, RZ ;  /* 0x000000040b097c10 */ /* 0x000fe2000fffe0ff */
[----:B------:R-:W-:Y:S01]  /*0590*/  IMAD R108, R109, c[0x0][0x180], RZ ;  /* 0x000060006d6c7a24 */ /* 0x000fe200078e02ff */
[----:B------:R-:W-:Y:S01]  /*05a0*/  LEA.HI R102, R7, R0, RZ, 0x4 ;  /* 0x0000000007667211 */ /* 0x000fe200078f20ff */
[----:B------:R-:W-:Y:S01]  /*05b0*/  IMAD.MOV.U32 R7, RZ, RZ, RZ ;  /* 0x000000ffff077224 */ /* 0x000fe200078e00ff */
[----:B------:R-:W-:Y:S01]  /*05c0*/  LEA.HI R12, R2, R13, RZ, 0x4 ;  /* 0x0000000d020c7211 */ /* 0x000fe200078f20ff */
[----:B------:R-:W-:Y:S01]  /*05d0*/  IMAD R103, R104, c[0x0][0x180], RZ ;  /* 0x0000600068677a24 */ /* 0x000fe200078e02ff */
[----:B------:R-:W-:Y:S01]  /*05e0*/  LEA.HI R112, R113, 0x1, RZ, 0x1b ;  /* 0x0000000171707811 */ /* 0x000fe200078fd8ff */
[----:B------:R-:W-:Y:S01]  /*05f0*/  IMAD R2, R9, c[0x0][0x180], RZ ;  /* 0x0000600009027a24 */ /* 0x000fe200078e02ff */
[----:B------:R-:W-:-:S02]  /*0600*/  IADD3 R6, R0, 0x60, RZ ;  /* 0x0000006000067810 */ /* 0x000fc40007ffe0ff */
[----:B------:R-:W-:Y:S02]  /*0610*/  SHF.R.S32.HI R102, RZ, 0x4, R102 ;  /* 0x00000004ff667819 */ /* 0x000fe40000011466 */
[----:B------:R-:W-:Y:S02]  /*0620*/  SHF.R.S32.HI R10, RZ, 0x5, R24 ;  /* 0x00000005ff0a7819 */ /* 0x000fe40000011418 */
[----:B------:R-:W-:Y:S02]  /*0630*/  SHF.R.S32.HI R12, RZ, 0x4, R12 ;  /* 0x00000004ff0c7819 */ /* 0x000fe4000001140c */
[----:B------:R-:W-:Y:S02]  /*0640*/  LOP3.LUT R112, R112, 0x3, RZ, 0xc0, !PT ;  /* 0x0000000370707812 */ /* 0x000fe400078ec0ff */
.L_x_26:
[----:B------:R-:W-:Y:S01]  /*0650*/  ISETP.GT.AND P0, PT, R0, 0x1f, PT ;  /* 0x0000001f0000780c */ /* 0x000fe20003f04270 */
[----:B------:R-:W-:-:S12]  /*0660*/  BSSY B0, `(.L_x_1) ;  /* 0x0000158000007945 */ /* 0x000fd80003800000 */
[----:B-1----:R-:W-:Y:S05]  /*0670*/  @P0 BRA `(.L_x_2) ;  /* 0x0000156000000947 */ /* 0x002fea0003800000 */
[----:B------:R-:W-:Y:S01]  /*0680*/  ISETP.NE.AND P0, PT, R112, RZ, PT ;  /* 0x000000ff7000720c */ /* 0x000fe20003f05270 */
[----:B------:R-:W-:Y:S01]  /*0690*/  IMAD.SHL.U32 R24, R7, 0x2000, RZ ;  /* 0x0000200007187824 */ /* 0x000fe200078e00ff */
[----:B------:R-:W-:Y:S01]  /*06a0*/  BSSY B1, `(.L_x_3) ;  /* 0x000003d000017945 */ /* 0x000fe20003800000 */
[----:B------:R-:W-:-:S03]  /*06b0*/  IMAD.MOV.U32 R25, RZ, RZ, R0 ;  /* 0x000000ffff197224 */ /* 0x000fc600078e0000 */
[----:B------:R-:W-:-:S07]  /*06c0*/  LOP3.LUT R24, R24, 0x2000, RZ, 0xc0, !PT ;  /* 0x0000200018187812 */ /* 0x000fce00078ec0ff */
[----:B------:R-:W-:Y:S05]  /*06d0*/  @!P0 BRA `(.L_x_4) ;  /* 0x0000039000008947 */ /* 0x000fea0003800000 */
[----:B------:R-:W-:Y:S01]  /*06e0*/  IMAD R27, R7, 0x20, R111 ;  /* 0x00000020071b7824 */ /* 0x000fe200078e026f */
[----:B------:R-:W-:Y:S01]  /*06f0*/  BSSY B2, `(.L_x_5) ;  /* 0x0000010000027945 */ /* 0x000fe20003800000 */
[----:B------:R-:W-:-:S03]  /*0700*/  ISETP.NE.AND P1, PT, R112, 0x1, PT ;  /* 0x000000017000780c */ /* 0x000fc60003f25270 */
[----:B------:R-:W-:-:S04]  /*0710*/  ISETP.GE.AND P0, PT, R27, c[0x0][0x180], PT ;  /* 0x000060001b007a0c */ /* 0x000fc80003f06270 */
[----:B------:R-:W-:-:S13]  /*0720*/  ISETP.GE.OR P0, PT, R109, c[0x0][0x178], P0 ;  /* 0x00005e006d007a0c */ /* 0x000fda0000706670 */
[----:B------:R-:W-:Y:S05]  /*0730*/  @P0 BRA `(.L_x_6) ;  /* 0x000000b000000947 */ /* 0x000fea0003800000 */
[----:B------:R-:W-:Y:S02]  /*0740*/  SHF.R.S32.HI R25, RZ, 0x1f, R27 ;  /* 0x0000001fff197819 */ /* 0x000fe4000001141b */
[----:B------:R-:W-:-:S04]  /*0750*/  IADD3 R27, P0, R108, R27, RZ ;  /* 0x0000001b6c1b7210 */ /* 0x000fc80007f1e0ff */
[----:B------:R-:W-:Y:S01]  /*0760*/  LEA.HI.X.SX32 R28, R108, R25, 0x1, P0 ;  /* 0x000000196c1c7211 */ /* 0x000fe200000f0eff */
[----:B------:R-:W-:Y:S01]  /*0770*/  IMAD R25, R110, 0x20, R111 ;  /* 0x000000206e197824 */ /* 0x000fe200078e026f */
[----:B------:R-:W-:-:S03]  /*0780*/  LEA R26, P0, R27, c[0x0][0x160], 0x1 ;  /* 0x000058001b1a7a11 */ /* 0x000fc600078008ff */
[----:B------:R-:W-:Y:S01]  /*0790*/  IMAD R25, R25, 0x2, R24 ;  /* 0x0000000219197824 */ /* 0x000fe200078e0218 */
[----:B------:R-:W-:-:S05]  /*07a0*/  LEA.HI.X R27, R27, c[0x0][0x164], R28, 0x1, P0 ;  /* 0x000059001b1b7a11 */ /* 0x000fca00000f0c1c */
[----:B------:R-:W-:Y:S01]  /*07b0*/  @!PT LDS RZ, [RZ] ;  /* 0x00000000fffff984 */ /* 0x000fe20000000800 */
[----:B------:R-:W-:Y:S01]  /*07c0*/  @!PT LDS RZ, [RZ] ;  /* 0x00000000fffff984 */ /* 0x000fe20000000800 */
[----:B------:R-:W-:Y:S01]  /*07d0*/  @!PT LDS RZ, [RZ] ;  /* 0x00000000fffff984 */ /* 0x000fe20000000800 */
[----:B------:R1:W-:Y:S04]  /*07e0*/  LDGSTS.E.128 [R25+0x80], [R26.64] ;  /* 0x000800001a197fae */ /* 0x0003e8000b921c46 */
.L_x_6:
[----:B------:R-:W-:Y:S05]  /*07f0*/  BSYNC B2 ;  /* 0x0000000000027941 */ /* 0x000fea0003800000 */
.L_x_5:
[----:B-1----:R-:W-:Y:S01]  /*0800*/  IADD3 R25, R0, 0x20, RZ ;  /* 0x0000002000197810 */ /* 0x002fe20007ffe0ff */
[----:B------:R-:W-:Y:S05]  /*0810*/  @!P1 BRA `(.L_x_4) ;  /* 0x0000025000009947 */ /* 0x000fea0003800000 */
[----:B------:R-:W-:Y:S01]  /*0820*/  IMAD R28, R7, 0x20, R106 ;  /* 0x00000020071c7824 */ /* 0x000fe200078e026a */
[----:B------:R-:W-:Y:S01]  /*0830*/  BSSY B2, `(.L_x_7) ;  /* 0x0000010000027945 */ /* 0x000fe20003800000 */
[----:B------:R-:W-:-:S03]  /*0840*/  ISETP.NE.AND P1, PT, R112, 0x2, PT ;  /* 0x000000027000780c */ /* 0x000fc60003f25270 */
[----:B------:R-:W-:-:S04]  /*0850*/  ISETP.GE.AND P0, PT, R28, c[0x0][0x180], PT ;  /* 0x000060001c007a0c */ /* 0x000fc80003f06270 */
[----:B------:R-:W-:-:S13]  /*0860*/  ISETP.GE.OR P0, PT, R104, c[0x0][0x178], P0 ;  /* 0x00005e0068007a0c */ /* 0x000fda0000706670 */
[----:B------:R-:W-:Y:S05]  /*0870*/  @P0 BRA `(.L_x_8) ;  /* 0x000000b000000947 */ /* 0x000fea0003800000 */
[----:B------:R-:W-:Y:S01]  /*0880*/  SHF.R.S32.HI R26, RZ, 0x1f, R28 ;  /* 0x0000001fff1a7819 */ /* 0x000fe2000001141c */
[----:B------:R-:W-:Y:S01]  /*0890*/  IMAD R25, R107, 0x20, R106 ;  /* 0x000000206b197824 */ /* 0x000fe200078e026a */
[----:B------:R-:W-:-:S03]  /*08a0*/  IADD3 R27, P0, R103, R28, RZ ;  /* 0x0000001c671b7210 */ /* 0x000fc60007f1e0ff */
[----:B------:R-:W-:Y:S01]  /*08b0*/  IMAD R25, R25, 0x2, R24 ;  /* 0x0000000219197824 */ /* 0x000fe200078e0218 */
[----:B------:R-:W-:Y:S02]  /*08c0*/  LEA.HI.X.SX32 R28, R103, R26, 0x1, P0 ;  /* 0x0000001a671c7211 */ /* 0x000fe400000f0eff */
[----:B------:R-:W-:-:S04]  /*08d0*/  LEA R26, P0, R27, c[0x0][0x160], 0x1 ;  /* 0x000058001b1a7a11 */ /* 0x000fc800078008ff */
[----:B------:R-:W-:-:S05]  /*08e0*/  LEA.HI.X R27, R27, c[0x0][0x164], R28, 0x1, P0 ;  /* 0x000059001b1b7a11 */ /* 0x000fca00000f0c1c */
[----:B------:R-:W-:Y:S01]  /*08f0*/  @!PT LDS RZ, [RZ] ;  /* 0x00000000fffff984 */ /* 0x000fe20000000800 */
[----:B------:R-:W-:Y:S01]  /*0900*/  @!PT LDS RZ, [RZ] ;  /* 0x00000000fffff984 */ /* 0x000fe20000000800 */
[----:B------:R-:W-:Y:S01]  /*0910*/  @!PT LDS RZ, [RZ] ;  /* 0x00000000fffff984 */ /* 0x000fe20000000800 */
[----:B------:R1:W-:Y:S04]  /*0920*/  LDGSTS.E.128 [R25+0x80], [R26.64] ;  /* 0x000800001a197fae */ /* 0x0003e8000b921c46 */
.L_x_8:
[----:B------:R-:W-:Y:S05]  /*0930*/  BSYNC B2 ;  /* 0x0000000000027941 */ /* 0x000fea0003800000 */
.L_x_7:
[----:B-1----:R-:W-:Y:S01]  /*0940*/  IMAD.MOV.U32 R25, RZ, RZ, R13 ;  /* 0x000000ffff197224 */ /* 0x002fe200078e000d */
[----:B------:R-:W-:Y:S05]  /*0950*/  @!P1 BRA `(.L_x_4) ;  /* 0x0000011000009947 */ /* 0x000fea0003800000 */
[----:B------:R-:W-:Y:S02]  /*0960*/  IMAD R27, R7, 0x20, R4 ;  /* 0x00000020071b7824 */ /* 0x000fe400078e0204 */
[----:B------:R-:W-:-:S03]  /*0970*/  IMAD.MOV.U32 R25, RZ, RZ, R6 ;  /* 0x000000ffff197224 */ /* 0x000fc600078e0006 */
        /* <DEDUP_REMOVED lines=9> */
[----:B------:R-:W-:Y:S01]  /*0a10*/  LEA.HI.X R27, R27, c[0x0][0x164], R28, 0x1, P0 ;  /* 0x000059001b1b7a11 */ /* 0x000fe200000f0c1c */
[----:B------:R-:W-:-:S04]  /*0a20*/  IMAD.MOV.U32 R25, RZ, RZ, R6 ;  /* 0x000000ffff197224 */ /* 0x000fc800078e0006 */
[----:B------:R-:W-:Y:S01]  /*0a30*/  @!PT LDS RZ, [RZ] ;  /* 0x00000000fffff984 */ /* 0x000fe20000000800 */
[----:B------:R-:W-:Y:S01]  /*0a40*/  @!PT LDS RZ, [RZ] ;  /* 0x00000000fffff984 */ /* 0x000fe20000000800 */
[----:B------:R-:W-:Y:S01]  /*0a50*/  @!PT LDS RZ, [RZ] ;  /* 0x00000000fffff984 */ /* 0x000fe20000000800 */
[----:B------:R1:W-:Y:S04]  /*0a60*/  LDGSTS.E.128 [R29+0x80], [R26.64] ;  /* 0x000800001a1d7fae */ /* 0x0003e8000b921c46 */
.L_x_4:
[----:B------:R-:W-:Y:S05]  /*0a70*/  BSYNC B1 ;  /* 0x0000000000017941 */ /* 0x000fea0003800000 */
.L_x_3:
[----:B------:R-:W-:Y:S01]  /*0a80*/  ISETP.GE.U32.AND P0, PT, R113, 0x60, PT ;  /* 0x000000607100780c */ /* 0x000fe20003f06070 */
[----:B------:R-:W-:-:S12]  /*0a90*/  BSSY B1, `(.L_x_9) ;  /* 0x0000063000017945 */ /* 0x000fd80003800000 */
[----:B------:R-:W-:Y:S05]  /*0aa0*/  @!P0 BRA `(.L_x_10) ;  /* 0x0000061000008947 */ /* 0x000fea0003800000 */
.L_x_13:
[C---:B------:R-:W-:Y:S01]  /*0ab0*/  IADD3 R28, R25.reuse, 0x20, RZ ;  /* 0x00000020191c7810 */ /* 0x040fe20007ffe0ff */
[C---:B-1----:R-:W-:Y:S01]  /*0ac0*/  IMAD.SHL.U32 R26, R25.reuse, 0x8, RZ ;  /* 0x00000008191a7824 */ /* 0x042fe200078e00ff */
[----:B------:R-:W-:Y:S01]  /*0ad0*/  IADD3 R30, R25, 0x40, RZ ;  /* 0x00000040191e7810 */ /* 0x000fe20007ffe0ff */
[----:B------:R-:W-:Y:S01]  /*0ae0*/  BSSY B2, `(.L_x_11) ;  /* 0x000005b000027945 */ /* 0x000fe20003800000 */
[----:B------:R-:W-:Y:S02]  /*0af0*/  SHF.R.S32.HI R29, RZ, 0x1f, R28 ;  /* 0x0000001fff1d7819 */ /* 0x000fe4000001141c */
[----:B------:R-:W-:Y:S01]  /*0b00*/  SHF.R.S32.HI R27, RZ, 0x1f, R26 ;  /* 0x0000001fff1b7819 */ /* 0x000fe2000001141a */
[----:B------:R-:W-:Y:S01]  /*0b10*/  IMAD.SHL.U32 R32, R30, 0x8, RZ ;  /* 0x000000081e207824 */ /* 0x000fe200078e00ff */
[----:B------:R-:W-:Y:S01]  /*0b20*/  LEA.HI R29, R29, R28, RZ, 0x2 ;  /* 0x0000001c1d1d7211 */ /* 0x000fe200078f10ff */
[----:B------:R-:W-:Y:S01]  /*0b30*/  IMAD.SHL.U32 R28, R28, 0x8, RZ ;  /* 0x000000081c1c7824 */ /* 0x000fe200078e00ff */
[----:B------:R-:W-:-:S02]  /*0b40*/  LEA.HI R27, R27, R26, RZ, 0x5 ;  /* 0x0000001a1b1b7211 */ /* 0x000fc400078f28ff */
[----:B------:R-:W-:Y:S02]  /*0b50*/  SHF.R.S32.HI R35, RZ, 0x1f, R32 ;  /* 0x0000001fff237819 */ /* 0x000fe40000011420 */
[----:B------:R-:W-:Y:S02]  /*0b60*/  SHF.R.S32.HI R31, RZ, 0x1f, R28 ;  /* 0x0000001fff1f7819 */ /* 0x000fe4000001141c */
[----:B------:R-:W-:Y:S02]  /*0b70*/  LOP3.LUT R27, R27, 0xffffffe0, RZ, 0xc0, !PT ;  /* 0xffffffe01b1b7812 */ /* 0x000fe400078ec0ff */
[----:B------:R-:W-:Y:S02]  /*0b80*/  LEA.HI R31, R31, R28, RZ, 0x5 ;  /* 0x0000001c1f1f7211 */ /* 0x000fe400078f28ff */
[----:B------:R-:W-:Y:S01]  /*0b90*/  LEA.HI R35, R35, R32, RZ, 0x5 ;  /* 0x0000002023237211 */ /* 0x000fe200078f28ff */
[----:B------:R-:W-:Y:S01]  /*0ba0*/  IMAD.IADD R34, R26, 0x1, -R27 ;  /* 0x000000011a227824 */ /* 0x000fe200078e0a1b */
[----:B------:R-:W-:-:S02]  /*0bb0*/  LOP3.LUT R31, R31, 0xffffffe0, RZ, 0xc0, !PT ;  /* 0xffffffe01f1f7812 */ /* 0x000fc400078ec0ff */
[----:B------:R-:W-:Y:S01]  /*0bc0*/  LOP3.LUT R35, R35, 0xffffffe0, RZ, 0xc0, !PT ;  /* 0xffffffe023237812 */ /* 0x000fe200078ec0ff */
[C---:B------:R-:W-:Y:S01]  /*0bd0*/  IMAD R37, R7.reuse, 0x20, R34 ;  /* 0x0000002007257824 */ /* 0x040fe200078e0222 */
[----:B------:R-:W-:Y:S01]  /*0be0*/  SHF.R.S32.HI R26, RZ, 0x1f, R25 ;  /* 0x0000001fff1a7819 */ /* 0x000fe20000011419 */
[----:B------:R-:W-:Y:S01]  /*0bf0*/  IMAD.IADD R38, R28, 0x1, -R31 ;  /* 0x000000011c267824 */ /* 0x000fe200078e0a1f */
[----:B------:R-:W-:Y:S01]  /*0c00*/  SHF.R.S32.HI R33, RZ, 0x1f, R30 ;  /* 0x0000001fff217819 */ /* 0x000fe2000001141e */
[----:B------:R-:W-:Y:S01]  /*0c10*/  IMAD.IADD R42, R32, 0x1, -R35 ;  /* 0x00000001202a7824 */ /* 0x000fe200078e0a23 */
[----:B------:R-:W-:Y:S01]  /*0c20*/  LEA.HI R26, R26, R25, RZ, 0x2 ;  /* 0x000000191a1a7211 */ /* 0x000fe200078f10ff */
[----:B------:R-:W-:Y:S01]  /*0c30*/  IMAD R40, R7, 0x20, R38 ;  /* 0x0000002007287824 */ /* 0x000fe200078e0226 */
[----:B------:R-:W-:Y:S01]  /*0c40*/  LEA.HI R33, R33, R30, RZ, 0x2 ;  /* 0x0000001e21217211 */ /* 0x000fe200078f10ff */
[----:B------:R-:W-:Y:S01]  /*0c50*/  IMAD R49, R7, 0x20, R42 ;  /* 0x0000002007317824 */ /* 0x000fe200078e022a */
[----:B------:R-:W-:-:S02]  /*0c60*/  SHF.R.S32.HI R35, RZ, 0x2, R26 ;  /* 0x00000002ff237819 */ /* 0x000fc4000001141a */
[----:B------:R-:W-:Y:S02]  /*0c70*/  SHF.R.S32.HI R36, RZ, 0x2, R29 ;  /* 0x00000002ff247819 */ /* 0x000fe4000001141d */
[----:B------:R-:W-:Y:S02]  /*0c80*/  SHF.R.S32.HI R41, RZ, 0x2, R33 ;  /* 0x00000002ff297819 */ /* 0x000fe40000011421 */
[----:B------:R-:W-:Y:S02]  /*0c90*/  IADD3 R27, R25, 0x60, RZ ;  /* 0x00000060191b7810 */ /* 0x000fe40007ffe0ff */
[----:B------:R-:W-:Y:S02]  /*0ca0*/  IADD3 R28, R35, UR4, RZ ;  /* 0x00000004231c7c10 */ /* 0x000fe4000fffe0ff */
[----:B------:R-:W-:Y:S01]  /*0cb0*/  ISETP.GE.AND P1, PT, R37, c[0x0][0x180], PT ;  /* 0x0000600025007a0c */ /* 0x000fe20003f26270 */
[----:B------:R-:W-:Y:S01]  /*0cc0*/  IMAD.SHL.U32 R30, R27, 0x8, RZ ;  /* 0x000000081b1e7824 */ /* 0x000fe200078e00ff */
[----:B------:R-:W-:-:S02]  /*0cd0*/  IADD3 R39, R36, UR4, RZ ;  /* 0x0000000424277c10 */ /* 0x000fc4000fffe0ff */
[----:B------:R-:W-:Y:S02]  /*0ce0*/  ISETP.GE.AND P0, PT, R40, c[0x0][0x180], PT ;  /* 0x0000600028007a0c */ /* 0x000fe40003f06270 */
[----:B------:R-:W-:Y:S02]  /*0cf0*/  IADD3 R43, R41, UR4, RZ ;  /* 0x00000004292b7c10 */ /* 0x000fe4000fffe0ff */
[----:B------:R-:W-:Y:S02]  /*0d00*/  ISETP.GE.AND P2, PT, R49, c[0x0][0x180], PT ;  /* 0x0000600031007a0c */ /* 0x000fe40003f46270 */
[----:B------:R-:W-:Y:S02]  /*0d10*/  ISETP.GE.OR P1, PT, R28, c[0x0][0x178], P1 ;  /* 0x00005e001c007a0c */ /* 0x000fe40000f26670 */
[----:B------:R-:W-:Y:S02]  /*0d20*/  ISETP.GE.OR P0, PT, R39, c[0x0][0x178], P0 ;  /* 0x00005e0027007a0c */ /* 0x000fe40000706670 */
[----:B------:R-:W-:-:S02]  /*0d30*/  ISETP.GE.OR P2, PT, R43, c[0x0][0x178], P2 ;  /* 0x00005e002b007a0c */ /* 0x000fc40001746670 */
[----:B------:R-:W-:Y:S02]  /*0d40*/  SHF.R.S32.HI R31, RZ, 0x1f, R30 ;  /* 0x0000001fff1f7819 */ /* 0x000fe4000001141e */
[----:B------:R-:W-:Y:S02]  /*0d50*/  SHF.R.S32.HI R26, RZ, 0x1f, R27 ;  /* 0x0000001fff1a7819 */ /* 0x000fe4000001141b */
[----:B------:R-:W-:Y:S02]  /*0d60*/  LEA.HI R31, R31, R30, RZ, 0x5 ;  /* 0x0000001e1f1f7211 */ /* 0x000fe400078f28ff */
[----:B------:R-:W-:Y:S01]  /*0d70*/  LEA.HI R32, R26, R27, RZ, 0x2 ;  /* 0x0000001b1a207211 */ /* 0x000fe200078f10ff */
[----:B------:R-:W-:Y:S01]  /*0d80*/  @!P1 IMAD R26, R28, c[0x0][0x180], RZ ;  /* 0x000060001c1a9a24 */ /* 0x000fe200078e02ff */
[----:B------:R-:W-:Y:S01]  /*0d90*/  LOP3.LUT R31, R31, 0xffffffe0, RZ, 0xc0, !PT ;  /* 0xffffffe01f1f7812 */ /* 0x000fe200078ec0ff */
[----:B------:R-:W-:Y:S02]  /*0da0*/  @!P0 IMAD R27, R39, c[0x0][0x180], RZ ;  /* 0x00006000271b8a24 */ /* 0x000fe400078e02ff */
[----:B------:R-:W-:-:S02]  /*0db0*/  @!P2 IMAD R28, R43, c[0x0][0x180], RZ ;  /* 0x000060002b1caa24 */ /* 0x000fc400078e02ff */
[----:B------:R-:W-:Y:S01]  /*0dc0*/  IMAD.IADD R48, R30, 0x1, -R31 ;  /* 0x000000011e307824 */ /* 0x000fe200078e0a1f */
[----:B------:R-:W-:Y:S01]  /*0dd0*/  @!P1 SHF.R.S32.HI R31, RZ, 0x1f, R37 ;  /* 0x0000001fff1f9819 */ /* 0x000fe20000011425 */
[----:B------:R-:W-:Y:S01]  /*0de0*/  @!P0 IMAD R33, R36, 0x20, R38 ;  /* 0x0000002024218824 */ /* 0x000fe200078e0226 */
[----:B------:R-:W-:Y:S01]  /*0df0*/  @!P1 IADD3 R38, P3, R37, R26, RZ ;  /* 0x0000001a25269210 */ /* 0x000fe20007f7e0ff */
[----:B------:R-:W-:Y:S01]  /*0e00*/  @!P1 IMAD R29, R35, 0x20, R34 ;  /* 0x00000020231d9824 */ /* 0x000fe200078e0222 */
[----:B------:R-:W-:Y:S01]  /*0e10*/  @!P0 SHF.R.S32.HI R30, RZ, 0x1f, R40 ;  /* 0x0000001fff1e8819 */ /* 0x000fe20000011428 */
[----:B------:R-:W-:Y:S01]  /*0e20*/  @!P2 IMAD R35, R41, 0x20, R42 ;  /* 0x000000202923a824 */ /* 0x000fe200078e022a */
[----:B------:R-:W-:Y:S01]  /*0e30*/  @!P0 IADD3 R36, P4, R40, R27, RZ ;  /* 0x0000001b28248210 */ /* 0x000fe20007f9e0ff */
[--C-:B------:R-:W-:Y:S01]  /*0e40*/  @!P0 IMAD R33, R33, 0x2, R24.reuse ;  /* 0x0000000221218824 */ /* 0x100fe200078e0218 */
[----:B------:R-:W-:Y:S01]  /*0e50*/  @!P2 SHF.R.S32.HI R37, RZ, 0x1f, R49 ;  /* 0x0000001fff25a819 */ /* 0x000fe20000011431 */
[----:B------:R-:W-:Y:S01]  /*0e60*/  @!P2 IMAD R35, R35, 0x2, R24 ;  /* 0x000000022323a824 */ /* 0x000fe200078e0218 */
[----:B------:R-:W-:-:S02]  /*0e70*/  @!P2 IADD3 R34, P5, R49, R28, RZ ;  /* 0x0000001c3122a210 */ /* 0x000fc40007fbe0ff */
[----:B------:R-:W-:Y:S02]  /*0e80*/  @!P1 LEA.HI.X.SX32 R41, R26, R31, 0x1, P3 ;  /* 0x0000001f1a299211 */ /* 0x000fe400018f0eff */
[----:B------:R-:W-:Y:S02]  /*0e90*/  @!P0 LEA.HI.X.SX32 R39, R27, R30, 0x1, P4 ;  /* 0x0000001e1b278211 */ /* 0x000fe400020f0eff */
[----:B------:R-:W-:Y:S02]  /*0ea0*/  @!P1 LEA R26, P3, R38, c[0x0][0x160], 0x1 ;  /* 0x00005800261a9a11 */ /* 0x000fe400078608ff */
[----:B------:R-:W-:Y:S01]  /*0eb0*/  @!P2 LEA.HI.X.SX32 R31, R28, R37, 0x1, P5 ;  /* 0x000000251c1fa211 */ /* 0x000fe200028f0eff */
[----:B------:R-:W-:Y:S01]  /*0ec0*/  @!P1 IMAD R37, R29, 0x2, R24 ;  /* 0x000000021d259824 */ /* 0x000fe200078e0218 */
[----:B------:R-:W-:Y:S02]  /*0ed0*/  @!P0 LEA R28, P4, R36, c[0x0][0x160], 0x1 ;  /* 0x00005800241c8a11 */ /* 0x000fe400078808ff */
[----:B------:R-:W-:-:S02]  /*0ee0*/  @!P2 LEA R30, P5, R34, c[0x0][0x160], 0x1 ;  /* 0x00005800221eaa11 */ /* 0x000fc400078a08ff */
[----:B------:R-:W-:Y:S01]  /*0ef0*/  @!P1 LEA.HI.X R27, R38, c[0x0][0x164], R41, 0x1, P3 ;  /* 0x00005900261b9a11 */ /* 0x000fe200018f0c29 */
[----:B------:R-:W-:Y:S01]  /*0f00*/  IMAD R38, R7, 0x20, R48 ;  /* 0x0000002007267824 */ /* 0x000fe200078e0230 */
[----:B------:R-:W-:Y:S02]  /*0f10*/  @!P0 LEA.HI.X R29, R36, c[0x0][0x164], R39, 0x1, P4 ;  /* 0x00005900241d8a11 */ /* 0x000fe400020f0c27 */
[----:B------:R-:W-:Y:S01]  /*0f20*/  @!P2 LEA.HI.X R31, R34, c[0x0][0x164], R31, 0x1, P5 ;  /* 0x00005900221faa11 */ /* 0x000fe200028f0c1f */
[----:B------:R-:W-:Y:S01]  /*0f30*/  @!PT LDS RZ, [RZ] ;  /* 0x00000000fffff984 */ /* 0x000fe20000000800 */
[----:B------:R-:W-:Y:S01]  /*0f40*/  @!PT LDS RZ, [RZ] ;  /* 0x00000000fffff984 */ /* 0x000fe20000000800 */
[----:B------:R-:W-:Y:S01]  /*0f50*/  @!PT LDS RZ, [RZ] ;  /* 0x00000000fffff984 */ /* 0x000fe20000000800 */
[----:B------:R1:W-:Y:S01]  /*0f60*/  @!P1 LDGSTS.E.128 [R37+0x80], [R26.64] ;  /* 0x000800001a259fae */ /* 0x0003e2000b921c46 */
[----:B------:R-:W-:Y:S02]  /*0f70*/  SHF.R.S32.HI R34, RZ, 0x2, R32 ;  /* 0x00000002ff227819 */ /* 0x000fe40000011420 */
[----:B------:R-:W-:Y:S01]  /*0f80*/  ISETP.GE.AND P1, PT, R38, c[0x0][0x180], PT ;  /* 0x0000600026007a0c */ /* 0x000fe20003f26270 */
[----:B------:R1:W-:Y:S01]  /*0f90*/  @!P0 LDGSTS.E.128 [R33+0x80], [R28.64] ;  /* 0x000800001c218fae */ /* 0x0003e2000b921c46 */
[----:B------:R-:W-:-:S02]  /*0fa0*/  IADD3 R36, R34, UR4, RZ ;  /* 0x0000000422247c10 */ /* 0x000fc4000fffe0ff */
[C---:B------:R-:W-:Y:S01]  /*0fb0*/  ISETP.GE.AND P0, PT, R25.reuse, 0x180, PT ;  /* 0x000001801900780c */ /* 0x040fe20003f06270 */
[----:B------:R1:W-:Y:S01]  /*0fc0*/  @!P2 LDGSTS.E.128 [R35+0x80], [R30.64] ;  /* 0x000800001e23afae */ /* 0x0003e2000b921c46 */
[----:B------:R-:W-:Y:S02]  /*0fd0*/  ISETP.GE.OR P1, PT, R36, c[0x0][0x178], P1 ;  /* 0x00005e0024007a0c */ /* 0x000fe40000f26670 */
[----:B------:R-:W-:-:S11]  /*0fe0*/  IADD3 R32, R25, 0x80, RZ ;  /* 0x0000008019207810 */ /* 0x000fd60007ffe0ff */
[----:B------:R-:W-:Y:S05]  /*0ff0*/  @P1 BRA `(.L_x_12) ;  /* 0x0000009000001947 */ /* 0x000fea0003800000 */
[----:B-1----:R-:W-:Y:S01]  /*1000*/  IMAD R25, R36, c[0x0][0x180], RZ ;  /* 0x0000600024197a24 */ /* 0x002fe200078e02ff */
[----:B------:R-:W-:-:S04]  /*1010*/  SHF.R.S32.HI R26, RZ, 0x1f, R38 ;  /* 0x0000001fff1a7819 */ /* 0x000fc80000011426 */
[----:B------:R-:W-:-:S04]  /*1020*/  IADD3 R27, P1, R38, R25, RZ ;  /* 0x00000019261b7210 */ /* 0x000fc80007f3e0ff */
[----:B------:R-:W-:Y:S01]  /*1030*/  LEA.HI.X.SX32 R28, R25, R26, 0x1, P1 ;  /* 0x0000001a191c7211 */ /* 0x000fe200008f0eff */
[----:B------:R-:W-:Y:S01]  /*1040*/  IMAD R25, R34, 0x20, R48 ;  /* 0x0000002022197824 */ /* 0x000fe200078e0230 */
[----:B------:R-:W-:-:S03]  /*1050*/  LEA R26, P1, R27, c[0x0][0x160], 0x1 ;  /* 0x000058001b1a7a11 */ /* 0x000fc600078208ff */
[----:B------:R-:W-:Y:S01]  /*1060*/  IMAD R25, R25, 0x2, R24 ;  /* 0x0000000219197824 */ /* 0x000fe200078e0218 */
[----:B------:R-:W-:-:S05]  /*1070*/  LEA.HI.X R27, R27, c[0x0][0x164], R28, 0x1, P1 ;  /* 0x000059001b1b7a11 */ /* 0x000fca00008f0c1c */
[----:B------:R1:W-:Y:S04]  /*1080*/  LDGSTS.E.128 [R25+0x80], [R26.64] ;  /* 0x000800001a197fae */ /* 0x0003e8000b921c46 */
.L_x_12:
[----:B-1----:R-:W-:Y:S05]  /*1090*/  BSYNC B2 ;  /* 0x0000000000027941 */ /* 0x002fea0003800000 */
.L_x_11:
[----:B------:R-:W-:Y:S01]  /*10a0*/  IMAD.MOV.U32 R25, RZ, RZ, R32 ;  /* 0x000000ffff197224 */ /* 0x000fe200078e0020 */
[----:B------:R-:W-:Y:S05]  /*10b0*/  @!P0 BRA `(.L_x_13) ;  /* 0xfffff9f000008947 */ /* 0x000fea000383ffff */
.L_x_10:
[----:B------:R-:W-:Y:S05]  /*10c0*/  BSYNC B1 ;  /* 0x0000000000017941 */ /* 0x000fea0003800000 */
.L_x_9:
[----:B------:R-:W-:Y:S01]  /*10d0*/  ISETP.GT.AND P0, PT, R0, 0x1ff, PT ;  /* 0x000001ff0000780c */ /* 0x000fe20003f04270 */
[----:B------:R-:W-:-:S12]  /*10e0*/  BSSY B2, `(.L_x_14) ;  /* 0x00000ad000027945 */ /* 0x000fd80003800000 */
[----:B------:R-:W-:Y:S05]  /*10f0*/  @P0 BRA `(.L_x_15) ;  /* 0x00000ab000000947 */ /* 0x000fea0003800000 */
[----:B------:R-:W-:Y:S01]  /*1100*/  ISETP.NE.AND P0, PT, R112, RZ, PT ;  /* 0x000000ff7000720c */ /* 0x000fe20003f05270 */
[----:B------:R-:W-:Y:S01]  /*1110*/  IMAD.SHL.U32 R24, R7, 0x2000, RZ ;  /* 0x0000200007187824 */ /* 0x000fe200078e00ff */
[----:B------:R-:W-:Y:S01]  /*1120*/  BSSY B1, `(.L_x_16) ;  /* 0x0000043000017945 */ /* 0x000fe20003800000 */
[----:B------:R-:W-:-:S03]  /*1130*/  IMAD.MOV.U32 R25, RZ, RZ, R0 ;  /* 0x000000ffff197224 */ /* 0x000fc600078e0000 */
[----:B------:R-:W-:-:S07]  /*1140*/  LOP3.LUT R24, R24, 0x2000, RZ, 0xc0, !PT ;  /* 0x0000200018187812 */ /* 0x000fce00078ec0ff */
[----:B------:R-:W-:Y:S05]  /*1150*/  @!P0 BRA `(.L_x_17) ;  /* 0x000003f000008947 */ /* 0x000fea0003800000 */
[----:B------:R-:W-:Y:S01]  /*1160*/  IMAD.IADD R25, R116, 0x1, R105 ;  /* 0x0000000174197824 */ /* 0x000fe200078e0269 */
[----:B------:R-:W-:Y:S01]  /*1170*/  BSSY B3, `(.L_x_18) ;  /* 0x0000012000037945 */ /* 0x000fe20003800000 */
[----:B-1----:R-:W-:Y:S01]  /*1180*/  IMAD R26, R7, 0x20, R102 ;  /* 0x00000020071a7824 */ /* 0x002fe200078e0266 */
[----:B------:R-:W-:Y:S02]  /*1190*/  ISETP.NE.AND P1, PT, R112, 0x1, PT ;  /* 0x000000017000780c */ /* 0x000fe40003f25270 */
[----:B------:R-:W-:-:S04]  /*11a0*/  ISETP.GE.AND P0, PT, R25, c[0x0][0x17c], PT ;  /* 0x00005f0019007a0c */ /* 0x000fc80003f06270 */
[----:B------:R-:W-:-:S13]  /*11b0*/  ISETP.GE.OR P0, PT, R26, c[0x0][0x180], P0 ;  /* 0x000060001a007a0c */ /* 0x000fda0000706670 */
[----:B------:R-:W-:Y:S05]  /*11c0*/  @P0 BRA `(.L_x_19) ;  /* 0x000000c000000947 */ /* 0x000fea0003800000 */
[----:B------:R-:W-:Y:S01]  /*11d0*/  IMAD R26, R26, c[0x0][0x17c], RZ ;  /* 0x00005f001a1a7a24 */ /* 0x000fe200078e02ff */
[----:B------:R-:W-:-:S04]  /*11e0*/  SHF.R.S32.HI R27, RZ, 0x1f, R25 ;  /* 0x0000001fff1b7819 */ /* 0x000fc80000011419 */
[----:B------:R-:W-:Y:S01]  /*11f0*/  IADD3 R28, P0, R25, R26, RZ ;  /* 0x0000001a191c7210 */ /* 0x000fe20007f1e0ff */
[----:B------:R-:W-:-:S03]  /*1200*/  IMAD R25, R102, 0x80, R105 ;  /* 0x0000008066197824 */ /* 0x000fc600078e0269 */
[----:B------:R-:W-:Y:S01]  /*1210*/  LEA.HI.X.SX32 R27, R26, R27, 0x1, P0 ;  /* 0x0000001b1a1b7211 */ /* 0x000fe200000f0eff */
[----:B------:R-:W-:Y:S01]  /*1220*/  IMAD R25, R25, 0x2, R24 ;  /* 0x0000000219197824 */ /* 0x000fe200078e0218 */
[----:B------:R-:W-:-:S04]  /*1230*/  LEA R26, P0, R28, c[0x0][0x168], 0x1 ;  /* 0x00005a001c1a7a11 */ /* 0x000fc800078008ff */
[----:B------:R-:W-:-:S05]  /*1240*/  LEA.HI.X R27, R28, c[0x0][0x16c], R27, 0x1, P0 ;  /* 0x00005b001c1b7a11 */ /* 0x000fca00000f0c1b */
[----:B------:R-:W-:Y:S01]  /*1250*/  @!PT LDS RZ, [RZ] ;  /* 0x00000000fffff984 */ /* 0x000fe20000000800 */
[----:B------:R-:W-:Y:S01]  /*1260*/  @!PT LDS RZ, [RZ] ;  /* 0x00000000fffff984 */ /* 0x000fe20000000800 */
[----:B------:R-:W-:Y:S01]  /*1270*/  @!PT LDS RZ, [RZ] ;  /* 0x00000000fffff984 */ /* 0x000fe20000000800 */
[----:B------:R1:W-:Y:S04]  /*1280*/  LDGSTS.E.128 [R25+0x4080], [R26.64] ;  /* 0x040800001a197fae */ /* 0x0003e8000b921c46 */
.L_x_19:
[----:B------:R-:W-:Y:S05]  /*1290*/  BSYNC B3 ;  /* 0x0000000000037941 */ /* 0x000fea0003800000 */
.L_x_18:
[----:B-1----:R-:W-:Y:S01]  /*12a0*/  IADD3 R25, R0, 0x20, RZ ;  /* 0x0000002000197810 */ /* 0x002fe20007ffe0ff */
[----:B------:R-:W-:Y:S05]  /*12b0*/  @!P1 BRA `(.L_x_17) ;  /* 0x0000029000009947 */ /* 0x000fea0003800000 */
[----:B------:R-:W-:Y:S01]  /*12c0*/  IMAD.IADD R25, R116, 0x1, R3 ;  /* 0x0000000174197824 */ /* 0x000fe200078e0203 */
[----:B------:R-:W-:Y:S01]  /*12d0*/  BSSY B3, `(.L_x_20) ;  /* 0x0000012000037945 */ /* 0x000fe20003800000 */
[----:B------:R-:W-:Y:S01]  /*12e0*/  IMAD R26, R7, 0x20, R8 ;  /* 0x00000020071a7824 */ /* 0x000fe200078e0208 */
        /* <DEDUP_REMOVED lines=16> */
.L_x_21:
[----:B------:R-:W-:Y:S05]  /*13f0*/  BSYNC B3 ;  /* 0x0000000000037941 */ /* 0x000fea0003800000 */
.L_x_20:
[----:B-1----:R-:W-:Y:S01]  /*1400*/  IMAD.MOV.U32 R25, RZ, RZ, R13 ;  /* 0x000000ffff197224 */ /* 0x002fe200078e000d */
[----:B------:R-:W-:Y:S05]  /*1410*/  @!P1 BRA `(.L_x_17) ;  /* 0x0000013000009947 */ /* 0x000fea0003800000 */
[----:B------:R-:W-:Y:S02]  /*1420*/  IMAD.IADD R26, R116, 0x1, R5 ;  /* 0x00000001741a7824 */ /* 0x000fe400078e0205 */
[----:B------:R-:W-:Y:S02]  /*1430*/  IMAD R27, R7, 0x20, R12 ;  /* 0x00000020071b7824 */ /* 0x000fe400078e020c */
[----:B------:R-:W-:Y:S01]  /*1440*/  IMAD.MOV.U32 R25, RZ, RZ, R6 ;  /* 0x000000ffff197224 */ /* 0x000fe200078e0006 */
[----:B------:R-:W-:-:S04]  /*1450*/  ISETP.GE.AND P0, PT, R26, c[0x0][0x17c], PT ;  /* 0x00005f001a007a0c */ /* 0x000fc80003f06270 */
[----:B------:R-:W-:-:S13]  /*1460*/  ISETP.GE.OR P0, PT, R27, c[0x0][0x180], P0 ;  /* 0x000060001b007a0c */ /* 0x000fda0000706670 */
[----:B------:R-:W-:Y:S05]  /*1470*/  @P0 BRA `(.L_x_17) ;  /* 0x000000d000000947 */ /* 0x000fea0003800000 */
[----:B------:R-:W-:Y:S01]  /*1480*/  IMAD R25, R27, c[0x0][0x17c], RZ ;  /* 0x00005f001b197a24 */ /* 0x000fe200078e02ff */
[----:B------:R-:W-:-:S04]  /*1490*/  SHF.R.S32.HI R28, RZ, 0x1f, R26 ;  /* 0x0000001fff1c7819 */ /* 0x000fc8000001141a */
        /* <DEDUP_REMOVED lines=11> */
.L_x_17:
[----:B------:R-:W-:Y:S05]  /*1550*/  BSYNC B1 ;  /* 0x0000000000017941 */ /* 0x000fea0003800000 */
.L_x_16:
[----:B------:R-:W-:-:S04]  /*1560*/  IMNMX R113, R0, 0x1e0, !PT ;  /* 0x000001e000717817 */ /* 0x000fc80007800200 */
[----:B------:R-:W-:-:S04]  /*1570*/  IADD3 R113, -R0, 0x1f, R113 ;  /* 0x0000001f00717810 */ /* 0x000fc80007ffe171 */
[----:B------:R-:W-:-:S13]  /*1580*/  ISETP.GE.U32.AND P0, PT, R113, 0x60, PT ;  /* 0x000000607100780c */ /* 0x000fda0003f06070 */
[----:B------:R-:W-:Y:S05]  /*1590*/  @!P0 BRA `(.L_x_15) ;  /* 0x0000061000008947 */ /* 0x000fea0003800000 */
.L_x_24:
        /* <DEDUP_REMOVED lines=16> */
[----:B------:R-:W-:-:S02]  /*16a0*/  SHF.R.S32.HI R26, RZ, 0x1f, R25 ;  /* 0x0000001fff1a7819 */ /* 0x000fc40000011419 */
[----:B------:R-:W-:Y:S01]  /*16b0*/  SHF.R.S32.HI R33, RZ, 0x1f, R30 ;  /* 0x0000001fff217819 */ /* 0x000fe2000001141e */
[----:B------:R-:W-:Y:S01]  /*16c0*/  IMAD.IADD R39, R116, 0x1, R37 ;  /* 0x0000000174277824 */ /* 0x000fe200078e0225 */
[----:B------:R-:W-:Y:S02]  /*16d0*/  LOP3.LUT R31, R31, 0xffffff80, RZ, 0xc0, !PT ;  /* 0xffffff801f1f7812 */ /* 0x000fe400078ec0ff */
[----:B------:R-:W-:Y:S02]  /*16e0*/  LOP3.LUT R35, R35, 0xffffff80, RZ, 0xc0, !PT ;  /* 0xffffff8023237812 */ /* 0x000fe400078ec0ff */
[----:B------:R-:W-:Y:S01]  /*16f0*/  LEA.HI R26, R26, R25, RZ, 0x4 ;  /* 0x000000191a1a7211 */ /* 0x000fe200078f20ff */
[----:B------:R-:W-:Y:S01]  /*1700*/  IMAD.IADD R41, R28, 0x1, -R31 ;  /* 0x000000011c297824 */ /* 0x000fe200078e0a1f */
[----:B------:R-:W-:Y:S01]  /*1710*/  LEA.HI R33, R33, R30, RZ, 0x4 ;  /* 0x0000001e21217211 */ /* 0x000fe200078f20ff */
[----:B------:R-:W-:Y:S01]  /*1720*/  IMAD.IADD R35, R32, 0x1, -R35 ;  /* 0x0000000120237824 */ /* 0x000fe200078e0a23 */
[----:B------:R-:W-:Y:S01]  /*1730*/  SHF.R.S32.HI R28, RZ, 0x4, R26 ;  /* 0x00000004ff1c7819 */ /* 0x000fe2000001141a */
[C---:B------:R-:W-:Y:S01]  /*1740*/  IMAD.IADD R40, R116.reuse, 0x1, R41 ;  /* 0x0000000174287824 */ /* 0x040fe200078e0229 */
[----:B------:R-:W-:Y:S01]  /*1750*/  SHF.R.S32.HI R36, RZ, 0x4, R29 ;  /* 0x00000004ff247819 */ /* 0x000fe2000001141d */
[----:B------:R-:W-:Y:S01]  /*1760*/  IMAD.IADD R49, R116, 0x1, R35 ;  /* 0x0000000174317824 */ /* 0x000fe200078e0223 */
[----:B------:R-:W-:Y:S01]  /*1770*/  SHF.R.S32.HI R42, RZ, 0x4, R33 ;  /* 0x00000004ff2a7819 */ /* 0x000fe20000011421 */
[----:B------:R-:W-:Y:S01]  /*1780*/  IMAD R34, R7, 0x20, R28 ;  /* 0x0000002007227824 */ /* 0x000fe200078e021c */
[----:B------:R-:W-:Y:S01]  /*1790*/  IADD3 R27, R25, 0x60, RZ ;  /* 0x00000060191b7810 */ /* 0x000fe20007ffe0ff */
[----:B------:R-:W-:Y:S01]  /*17a0*/  IMAD R38, R7, 0x20, R36 ;  /* 0x0000002007267824 */ /* 0x000fe200078e0224 */
[----:B------:R-:W-:Y:S01]  /*17b0*/  ISETP.GE.AND P1, PT, R39, c[0x0][0x17c], PT ;  /* 0x00005f0027007a0c */ /* 0x000fe20003f26270 */
[----:B------:R-:W-:Y:S01]  /*17c0*/  IMAD R43, R7, 0x20, R42 ;  /* 0x00000020072b7824 */ /* 0x000fe200078e022a */
[----:B------:R-:W-:Y:S01]  /*17d0*/  ISETP.GE.AND P0, PT, R40, c[0x0][0x17c], PT ;  /* 0x00005f0028007a0c */ /* 0x000fe20003f06270 */
[----:B------:R-:W-:Y:S01]  /*17e0*/  IMAD.SHL.U32 R30, R27, 0x8, RZ ;  /* 0x000000081b1e7824 */ /* 0x000fe200078e00ff */
[----:B------:R-:W-:-:S02]  /*17f0*/  ISETP.GE.AND P2, PT, R49, c[0x0][0x17c], PT ;  /* 0x00005f0031007a0c */ /* 0x000fc40003f46270 */
[----:B------:R-:W-:Y:S02]  /*1800*/  ISETP.GE.OR P1, PT, R34, c[0x0][0x180], P1 ;  /* 0x0000600022007a0c */ /* 0x000fe40000f26670 */
[----:B------:R-:W-:Y:S02]  /*1810*/  ISETP.GE.OR P0, PT, R38, c[0x0][0x180], P0 ;  /* 0x0000600026007a0c */ /* 0x000fe40000706670 */
[----:B------:R-:W-:Y:S02]  /*1820*/  ISETP.GE.OR P2, PT, R43, c[0x0][0x180], P2 ;  /* 0x000060002b007a0c */ /* 0x000fe40001746670 */
[----:B------:R-:W-:Y:S02]  /*1830*/  SHF.R.S32.HI R31, RZ, 0x1f, R30 ;  /* 0x0000001fff1f7819 */ /* 0x000fe4000001141e */
[----:B------:R-:W-:Y:S02]  /*1840*/  SHF.R.S32.HI R26, RZ, 0x1f, R27 ;  /* 0x0000001fff1a7819 */ /* 0x000fe4000001141b */
[----:B------:R-:W-:-:S02]  /*1850*/  LEA.HI R31, R31, R30, RZ, 0x7 ;  /* 0x0000001e1f1f7211 */ /* 0x000fc400078f38ff */
[----:B------:R-:W-:Y:S01]  /*1860*/  LEA.HI R32, R26, R27, RZ, 0x4 ;  /* 0x0000001b1a207211 */ /* 0x000fe200078f20ff */
[----:B------:R-:W-:Y:S01]  /*1870*/  @!P1 IMAD R29, R28, 0x80, R37 ;  /* 0x000000801c1d9824 */ /* 0x000fe200078e0225 */
[----:B------:R-:W-:Y:S01]  /*1880*/  LOP3.LUT R31, R31, 0xffffff80, RZ, 0xc0, !PT ;  /* 0xffffff801f1f7812 */ /* 0x000fe200078ec0ff */
[----:B------:R-:W-:Y:S02]  /*1890*/  @!P1 IMAD R26, R34, c[0x0][0x17c], RZ ;  /* 0x00005f00221a9a24 */ /* 0x000fe400078e02ff */
[----:B------:R-:W-:Y:S01]  /*18a0*/  @!P0 IMAD R27, R38, c[0x0][0x17c], RZ ;  /* 0x00005f00261b8a24 */ /* 0x000fe200078e02ff */
[----:B------:R-:W-:Y:S01]  /*18b0*/  @!P2 SHF.R.S32.HI R37, RZ, 0x1f, R49 ;  /* 0x0000001fff25a819 */ /* 0x000fe20000011431 */
[----:B------:R-:W-:Y:S01]  /*18c0*/  @!P2 IMAD R28, R43, c[0x0][0x17c], RZ ;  /* 0x00005f002b1caa24 */ /* 0x000fe200078e02ff */
[----:B------:R-:W-:Y:S01]  /*18d0*/  @!P1 IADD3 R38, P3, R39, R26, RZ ;  /* 0x0000001a27269210 */ /* 0x000fe20007f7e0ff */
[----:B------:R-:W-:Y:S01]  /*18e0*/  IMAD.IADD R51, R30, 0x1, -R31 ;  /* 0x000000011e337824 */ /* 0x000fe200078e0a1f */
[----:B------:R-:W-:Y:S01]  /*18f0*/  @!P1 SHF.R.S32.HI R31, RZ, 0x1f, R39 ;  /* 0x0000001fff1f9819 */ /* 0x000fe20000011427 */
[----:B------:R-:W-:Y:S01]  /*1900*/  @!P0 IMAD R33, R36, 0x80, R41 ;  /* 0x0000008024218824 */ /* 0x000fe200078e0229 */
[----:B------:R-:W-:Y:S01]  /*1910*/  @!P0 SHF.R.S32.HI R30, RZ, 0x1f, R40 ;  /* 0x0000001fff1e8819 */ /* 0x000fe20000011428 */
[----:B------:R-:W-:Y:S01]  /*1920*/  @!P2 IMAD R35, R42, 0x80, R35 ;  /* 0x000000802a23a824 */ /* 0x000fe200078e0223 */
[----:B------:R-:W-:Y:S01]  /*1930*/  @!P0 IADD3 R36, P4, R40, R27, RZ ;  /* 0x0000001b28248210 */ /* 0x000fe20007f9e0ff */
[--C-:B------:R-:W-:Y:S01]  /*1940*/  @!P0 IMAD R33, R33, 0x2, R24.reuse ;  /* 0x0000000221218824 */ /* 0x100fe200078e0218 */
[----:B------:R-:W-:Y:S01]  /*1950*/  @!P2 IADD3 R34, P5, R49, R28, RZ ;  /* 0x0000001c3122a210 */ /* 0x000fe20007fbe0ff */
[----:B------:R-:W-:Y:S01]  /*1960*/  @!P2 IMAD R35, R35, 0x2, R24 ;  /* 0x000000022323a824 */ /* 0x000fe200078e0218 */
[----:B------:R-:W-:-:S02]  /*1970*/  @!P1 LEA.HI.X.SX32 R41, R26, R31, 0x1, P3 ;  /* 0x0000001f1a299211 */ /* 0x000fc400018f0eff */
[----:B------:R-:W-:Y:S02]  /*1980*/  @!P0 LEA.HI.X.SX32 R39, R27, R30, 0x1, P4 ;  /* 0x0000001e1b278211 */ /* 0x000fe400020f0eff */
[----:B------:R-:W-:Y:S02]  /*1990*/  @!P1 LEA R26, P3, R38, c[0x0][0x168], 0x1 ;  /* 0x00005a00261a9a11 */ /* 0x000fe400078608ff */
[----:B------:R-:W-:Y:S01]  /*19a0*/  @!P2 LEA.HI.X.SX32 R31, R28, R37, 0x1, P5 ;  /* 0x000000251c1fa211 */ /* 0x000fe200028f0eff */
[----:B------:R-:W-:Y:S01]  /*19b0*/  @!P1 IMAD R37, R29, 0x2, R24 ;  /* 0x000000021d259824 */ /* 0x000fe200078e0218 */
[----:B------:R-:W-:Y:S02]  /*19c0*/  @!P0 LEA R28, P4, R36, c[0x0][0x168], 0x1 ;  /* 0x00005a00241c8a11 */ /* 0x000fe400078808ff */
[----:B------:R-:W-:Y:S02]  /*19d0*/  @!P2 LEA R30, P5, R34, c[0x0][0x168], 0x1 ;  /* 0x00005a00221eaa11 */ /* 0x000fe400078a08ff */
[----:B------:R-:W-:Y:S01]  /*19e0*/  @!P1 LEA.HI.X R27, R38, c[0x0][0x16c], R41, 0x1, P3 ;  /* 0x00005b00261b9a11 */ /* 0x000fe200018f0c29 */
[----:B------:R-:W-:Y:S01]  /*19f0*/  IMAD.IADD R38, R116, 0x1, R51 ;  /* 0x0000000174267824 */ /* 0x000fe200078e0233 */
[----:B------:R-:W-:-:S02]  /*1a00*/  @!P0 LEA.HI.X R29, R36, c[0x0][0x16c], R39, 0x1, P4 ;  /* 0x00005b00241d8a11 */ /* 0x000fc400020f0c27 */
        /* <DEDUP_REMOVED lines=8> */
[----:B------:R-:W-:Y:S01]  /*1a90*/  ISETP.GE.AND P0, PT, R25, 0x180, PT ;  /* 0x000001801900780c */ /* 0x000fe20003f06270 */
[----:B------:R-:W-:Y:S01]  /*1aa0*/  IMAD R36, R7, 0x20, R34 ;  /* 0x0000002007247824 */ /* 0x000fe200078e0222 */
[----:B------:R-:W-:Y:S01]  /*1ab0*/  IADD3 R32, R25, 0x80, RZ ;  /* 0x0000008019207810 */ /* 0x000fe20007ffe0ff */
[----:B------:R1:W-:Y:S03]  /*1ac0*/  @!P2 LDGSTS.E.128 [R35+0x4080], [R30.64] ;  /* 0x040800001e23afae */ /* 0x0003e6000b921c46 */
[----:B------:R-:W-:-:S13]  /*1ad0*/  ISETP.GE.OR P1, PT, R36, c[0x0][0x180], P1 ;  /* 0x0000600024007a0c */ /* 0x000fda0000f26670 */
        /* <DEDUP_REMOVED lines=10> */
.L_x_23:
[----:B-1----:R-:W-:Y:S05]  /*1b80*/  BSYNC B1 ;  /* 0x0000000000017941 */ /* 0x002fea0003800000 */
.L_x_22:
[----:B------:R-:W-:Y:S01]  /*1b90*/  IMAD.MOV.U32 R25, RZ, RZ, R32 ;  /* 0x000000ffff197224 */ /* 0x000fe200078e0020 */
[----:B------:R-:W-:Y:S05]  /*1ba0*/  @!P0 BRA `(.L_x_24) ;  /* 0xfffff9f000008947 */ /* 0x000fea000383ffff */
.L_x_15:
[----:B------:R-:W-:Y:S05]  /*1bb0*/  BSYNC B2 ;  /* 0x0000000000027941 */ /* 0x000fea0003800000 */
.L_x_14:
[----:B------:R-:W0:Y:S01]  /*1bc0*/  LDGDEPBAR ;  /* 0x00000000000079af */ /* 0x000e220000000000 */
[----:B------:R-:W-:-:S04]  /*1bd0*/  DEPBAR.LE SB0, 0x0 ;  /* 0x000080000000791a */ /* 0x000fc80000000000 */
.L_x_2:
[----:B------:R-:W-:Y:S05]  /*1be0*/  BSYNC B0 ;  /* 0x0000000000007941 */ /* 0x000fea0003800000 */
.L_x_1:
[----:B------:R-:W-:Y:S01]  /*1bf0*/  BAR.SYNC.DEFER_BLOCKING 0x0 ;  /* 0x0000000000007b1d */ /* 0x000fe20000010000 */
[----:B------:R-:W-:-:S13]  /*1c00*/  ISETP.GE.AND P0, PT, R0, 0x20, PT ;  /* 0x000000200000780c */ /* 0x000fda0003f06270 */
[----:B------:R-:W-:Y:S05]  /*1c10*/  @!P0 BRA `(.L_x_25) ;  /* 0x0000064000008947 */ /* 0x000fea0003800000 */
[----:B-1----:R-:W1:Y:S01]  /*1c20*/  S2R R26, SR_LANEID ;  /* 0x00000000001a7919 */ /* 0x002e620000000000 */
[----:B------:R-:W-:Y:S01]  /*1c30*/  IMAD.SHL.U32 R33, R7, 0x2000, RZ ;  /* 0x0000200007217824 */ /* 0x000fe200078e00ff */
[----:B------:R-:W-:Y:S04]  /*1c40*/  WARPSYNC 0xffffffff ;  /* 0xffffffff00007948 */ /* 0x000fe80003800000 */
[----:B------:R-:W-:-:S04]  /*1c50*/  LOP3.LUT R33, R33, 0x2000, RZ, 0xc0, !PT ;  /* 0x0000200021217812 */ /* 0x000fc800078ec0ff */
[C---:B------:R-:W-:Y:S01]  /*1c60*/  IADD3 R27, R33.reuse, 0x40a0, RZ ;  /* 0x000040a0211b7810 */ /* 0x040fe20007ffe0ff */
[----:B------:R-:W-:Y:S01]  /*1c70*/  IMAD R34, R114, 0x400, R33 ;  /* 0x0000040072227824 */ /* 0x000fe200078e0221 */
[C---:B------:R-:W-:Y:S02]  /*1c80*/  IADD3 R29, R33.reuse, 0x40c0, RZ ;  /* 0x000040c0211d7810 */ /* 0x040fe40007ffe0ff */
[C---:B------:R-:W-:Y:S02]  /*1c90*/  IADD3 R37, R33.reuse, 0x40e0, RZ ;  /* 0x000040e021257810 */ /* 0x040fe40007ffe0ff */
[----:B------:R-:W-:Y:S02]  /*1ca0*/  IADD3 R39, R33, 0x5140, RZ ;  /* 0x0000514021277810 */ /* 0x000fe40007ffe0ff */
[----:B-1----:R-:W-:Y:S02]  /*1cb0*/  SHF.R.U32.HI R24, RZ, 0x3, R26 ;  /* 0x00000003ff187819 */ /* 0x002fe4000001161a */
[----:B------:R-:W-:-:S02]  /*1cc0*/  LOP3.LUT R25, R26, 0x7, RZ, 0xc0, !PT ;  /* 0x000000071a197812 */ /* 0x000fc400078ec0ff */
[----:B------:R-:W-:Y:S01]  /*1cd0*/  SHF.R.U32.HI R26, RZ, 0x4, R26 ;  /* 0x00000004ff1a7819 */ /* 0x000fe2000001161a */
[----:B------:R-:W-:-:S04]  /*1ce0*/  IMAD.SHL.U32 R24, R24, 0x8, RZ ;  /* 0x0000000818187824 */ /* 0x000fc800078e00ff */
[----:B------:R-:W-:Y:S01]  /*1cf0*/  IMAD.SHL.U32 R26, R26, 0x8, RZ ;  /* 0x000000081a1a7824 */ /* 0x000fe200078e00ff */
[----:B------:R-:W-:Y:S02]  /*1d00*/  LOP3.LUT R25, R24, 0x8, R25, 0xe2, !PT ;  /* 0x0000000818197812 */ /* 0x000fe400078ee219 */
[C---:B------:R-:W-:Y:S02]  /*1d10*/  IADD3 R24, R34.reuse, 0x80, RZ ;  /* 0x0000008022187810 */ /* 0x040fe40007ffe0ff */
[----:B------:R-:W-:Y:S01]  /*1d20*/  IADD3 R34, R34, 0xa0, RZ ;  /* 0x000000a022227810 */ /* 0x000fe20007ffe0ff */
[C-C-:B------:R-:W-:Y:S02]  /*1d30*/  IMAD R35, R25.reuse, 0x20, R26.reuse ;  /* 0x0000002019237824 */ /* 0x140fe400078e021a */
[----:B------:R-:W-:Y:S01]  /*1d40*/  IMAD R32, R25, 0x80, R26 ;  /* 0x0000008019207824 */ /* 0x000fe200078e021a */
[----:B------:R-:W-:Y:S01]  /*1d50*/  IADD3 R25, R33, 0x4080, RZ ;  /* 0x0000408021197810 */ /* 0x000fe20007ffe0ff */
[----:B------:R-:W-:-:S02]  /*1d60*/  IMAD.U32 R56, R35, 0x2, R24 ;  /* 0x0000000223387824 */ /* 0x000fc400078e0018 */
[C---:B------:R-:W-:Y:S02]  /*1d70*/  IMAD.U32 R27, R32.reuse, 0x2, R27 ;  /* 0x00000002201b7824 */ /* 0x040fe400078e001b */
[C---:B------:R-:W-:Y:S02]  /*1d80*/  IMAD.U32 R28, R32.reuse, 0x2, R25 ;  /* 0x00000002201c7824 */ /* 0x040fe400078e0019 */
[----:B------:R-:W-:Y:S01]  /*1d90*/  LDSM.16.M88.4 R56, [R56] ;  /* 0x000000003838783b */ /* 0x000fe20000000200 */
[C---:B------:R-:W-:Y:S02]  /*1da0*/  IMAD.U32 R36, R32.reuse, 0x2, R29 ;  /* 0x0000000220247824 */ /* 0x040fe400078e001d */
[C---:B------:R-:W-:Y:S01]  /*1db0*/  IMAD.U32 R37, R32.reuse, 0x2, R37 ;  /* 0x0000000220257824 */ /* 0x040fe200078e0025 */
[----:B------:R-:W1:Y:S04]  /*1dc0*/  LDSM.16.MT88.4 R24, [R27] ;  /* 0x000000001b18783b */ /* 0x000e680000004200 */
[----:B------:R-:W2:Y:S04]  /*1dd0*/  LDSM.16.MT88.4 R28, [R28] ;  /* 0x000000001c1c783b */ /* 0x000ea80000004200 */
[----:B------:R-:W3:Y:S04]  /*1de0*/  LDSM.16.MT88.4 R84, [R36] ;  /* 0x000000002454783b */ /* 0x000ee80000004200 */
[----:B------:R4:W5:Y:S02]  /*1df0*/  LDSM.16.MT88.4 R76, [R37] ;  /* 0x00000000254c783b */ /* 0x0009640000004200 */
[C---:B----4-:R-:W-:Y:S01]  /*1e00*/  IADD3 R37, R33.reuse, 0x5120, RZ ;  /* 0x0000512021257810 */ /* 0x050fe20007ffe0ff */
[C---:B-1----:R-:W-:Y:S07]  /*1e10*/  HMMA.16816.F16 R80, R56.reuse, R24, R80 ;  /* 0x000000183850723c */ /* 0x042fee0000000850 */
[----:B------:R-:W-:Y:S01]  /*1e20*/  IADD3 R25, R33, 0x4100, RZ ;  /* 0x0000410021197810 */ /* 0x000fe20007ffe0ff */
[----:B--2---:R-:W-:Y:S01]  /*1e30*/  HMMA.16816.F16 R98, R56, R28, R98 ;  /* 0x0000001c3862723c */ /* 0x004fe20000000862 */
[----:B------:R-:W-:Y:S01]  /*1e40*/  IMAD.U32 R24, R35, 0x2, R34 ;  /* 0x0000000223187824 */ /* 0x000fe200078e0022 */
[----:B------:R-:W-:Y:S01]  /*1e50*/  IADD3 R35, R33, 0x5100, RZ ;  /* 0x0000510021237810 */ /* 0x000fe20007ffe0ff */
[----:B------:R-:W-:-:S02]  /*1e60*/  IMAD.U32 R34, R32, 0x2, R37 ;  /* 0x0000000220227824 */ /* 0x000fc400078e0025 */
[C---:B------:R-:W-:Y:S01]  /*1e70*/  IMAD.U32 R72, R32.reuse, 0x2, R25 ;  /* 0x0000000220487824 */ /* 0x040fe200078e0019 */
[C---:B------:R-:W-:Y:S01]  /*1e80*/  IADD3 R25, R33.reuse, 0x4160, RZ ;  /* 0x0000416021197810 */ /* 0x040fe20007ffe0ff */
[C---:B------:R-:W-:Y:S01]  /*1e90*/  IMAD.U32 R36, R32.reuse, 0x2, R35 ;  /* 0x0000000220247824 */ /* 0x040fe200078e0023 */
[C---:B------:R-:W-:Y:S01]  /*1ea0*/  HMMA.16816.F16 R82, R56.reuse, R26, R82 ;  /* 0x0000001a3852723c */ /* 0x040fe20000000852 */
[C---:B------:R-:W-:Y:S01]  /*1eb0*/  IADD3 R29, R33.reuse, 0x4140, RZ ;  /* 0x00004140211d7810 */ /* 0x040fe20007ffe0ff */
[C---:B------:R-:W-:Y:S01]  /*1ec0*/  IMAD.U32 R28, R32.reuse, 0x2, R39 ;  /* 0x00000002201c7824 */ /* 0x040fe200078e0027 */
[----:B------:R-:W1:Y:S01]  /*1ed0*/  LDSM.16.MT88.4 R72, [R72] ;  /* 0x000000004848783b */ /* 0x000e620000004200 */
[C---:B------:R-:W-:Y:S01]  /*1ee0*/  IMAD.U32 R60, R32.reuse, 0x2, R25 ;  /* 0x00000002203c7824 */ /* 0x040fe200078e0019 */
[C---:B------:R-:W-:Y:S01]  /*1ef0*/  IADD3 R25, R33.reuse, 0x50a0, RZ ;  /* 0x000050a021197810 */ /* 0x040fe20007ffe0ff */
[C---:B------:R-:W-:Y:S01]  /*1f00*/  IMAD.U32 R64, R32.reuse, 0x2, R29 ;  /* 0x0000000220407824 */ /* 0x040fe200078e001d */
[C---:B------:R-:W-:Y:S01]  /*1f10*/  IADD3 R27, R33.reuse, 0x4120, RZ ;  /* 0x00004120211b7810 */ /* 0x040fe20007ffe0ff */
[----:B------:R-:W-:Y:S01]  /*1f20*/  HMMA.16816.F16 R22, R56, R30, R22 ;  /* 0x0000001e3816723c */ /* 0x000fe20000000816 */
[----:B------:R-:W-:Y:S01]  /*1f30*/  IADD3 R29, R33, 0x50c0, RZ ;  /* 0x000050c0211d7810 */ /* 0x000fe20007ffe0ff */
[----:B------:R-:W-:Y:S01]  /*1f40*/  LDSM.16.MT88.4 R60, [R60] ;  /* 0x000000003c3c783b */ /* 0x000fe20000004200 */
[----:B------:R-:W-:-:S02]  /*1f50*/  IMAD.U32 R48, R32, 0x2, R25 ;  /* 0x0000000220307824 */ /* 0x000fc400078e0019 */
[C---:B------:R-:W-:Y:S01]  /*1f60*/  IMAD.U32 R68, R32.reuse, 0x2, R27 ;  /* 0x0000000220447824 */ /* 0x040fe200078e001b */
[----:B------:R-:W-:Y:S01]  /*1f70*/  LDSM.16.MT88.4 R64, [R64] ;  /* 0x000000004040783b */ /* 0x000fe20000004200 */
[C---:B------:R-:W-:Y:S01]  /*1f80*/  IADD3 R27, R33.reuse, 0x5080, RZ ;  /* 0x00005080211b7810 */ /* 0x040fe20007ffe0ff */
[C---:B---3--:R-:W-:Y:S01]  /*1f90*/  HMMA.16816.F16 R84, R56.reuse, R84, R44 ;  /* 0x000000543854723c */ /* 0x048fe2000000082c */
[C---:B------:R-:W-:Y:S01]  /*1fa0*/  IADD3 R31, R33.reuse, 0x50e0, RZ ;  /* 0x000050e0211f7810 */ /* 0x040fe20007ffe0ff */
[----:B------:R-:W-:Y:S01]  /*1fb0*/  LDSM.16.MT88.4 R48, [R48] ;  /* 0x000000003030783b */ /* 0x000fe20000004200 */
[----:B------:R-:W-:Y:S01]  /*1fc0*/  IADD3 R33, R33, 0x5160, RZ ;  /* 0x0000516021217810 */ /* 0x000fe20007ffe0ff */
[C---:B------:R-:W-:Y:S02]  /*1fd0*/  IMAD.U32 R52, R32.reuse, 0x2, R27 ;  /* 0x0000000220347824 */ /* 0x040fe400078e001b */
[----:B------:R-:W2:Y:S01]  /*1fe0*/  LDSM.16.MT88.4 R68, [R68] ;  /* 0x000000004444783b */ /* 0x000ea20000004200 */
[C---:B------:R-:W-:Y:S01]  /*1ff0*/  IMAD.U32 R44, R32.reuse, 0x2, R29 ;  /* 0x00000002202c7824 */ /* 0x040fe200078e001d */
[C---:B-----5:R-:W-:Y:S01]  /*2000*/  HMMA.16816.F16 R100, R56.reuse, R76, R100 ;  /* 0x0000004c3864723c */ /* 0x060fe20000000864 */
[C---:B------:R-:W-:Y:S01]  /*2010*/  IMAD.U32 R40, R32.reuse, 0x2, R31 ;  /* 0x0000000220287824 */ /* 0x040fe200078e001f */
[----:B------:R-:W-:Y:S04]  /*2020*/  LDSM.16.M88.4 R24, [R24] ;  /* 0x000000001818783b */ /* 0x000fe80000000200 */
[----:B------:R-:W3:Y:S01]  /*2030*/  LDSM.16.MT88.4 R52, [R52] ;  /* 0x000000003434783b */ /* 0x000ee20000004200 */
[----:B------:R-:W-:Y:S01]  /*2040*/  IMAD.U32 R76, R32, 0x2, R33 ;  /* 0x00000002204c7824 */ /* 0x000fe200078e0021 */
[C---:B------:R-:W-:Y:S02]  /*2050*/  HMMA.16816.F16 R86, R56.reuse, R86, R46 ;  /* 0x000000563856723c */ /* 0x040fe4000000082e */
[----:B------:R-:W4:Y:S04]  /*2060*/  LDSM.16.MT88.4 R44, [R44] ;  /* 0x000000002c2c783b */ /* 0x000f280000004200 */
[----:B------:R-:W5:Y:S02]  /*2070*/  LDSM.16.MT88.4 R40, [R40] ;  /* 0x000000002828783b */ /* 0x000f640000004200 */
[C---:B------:R-:W-:Y:S02]  /*2080*/  HMMA.16816.F16 R88, R56.reuse, R78, R88 ;  /* 0x0000004e3858723c */ /* 0x040fe40000000858 */
[----:B------:R-:W3:Y:S04]  /*2090*/  LDSM.16.MT88.4 R36, [R36] ;  /* 0x000000002424783b */ /* 0x000ee80000004200 */
[----:B------:R-:W3:Y:S02]  /*20a0*/  LDSM.16.MT88.4 R32, [R34] ;  /* 0x000000002220783b */ /* 0x000ee40000004200 */
[C---:B-1----:R-:W-:Y:S02]  /*20b0*/  HMMA.16816.F16 R72, R56.reuse, R72, R90 ;  /* 0x000000483848723c */ /* 0x042fe4000000085a */
[----:B------:R-:W1:Y:S04]  /*20c0*/  LDSM.16.MT88.4 R28, [R28] ;  /* 0x000000001c1c783b */ /* 0x000e680000004200 */
[----:B------:R-:W1:Y:S02]  /*20d0*/  LDSM.16.MT88.4 R76, [R76] ;  /* 0x000000004c4c783b */ /* 0x000e640000004200 */
[C---:B------:R-:W-:Y:S08]  /*20e0*/  HMMA.16816.F16 R74, R56.reuse, R74, R92 ;  /* 0x0000004a384a723c */ /* 0x040ff0000000085c */
[C---:B--2---:R-:W-:Y:S08]  /*20f0*/  HMMA.16816.F16 R68, R56.reuse, R68, R94 ;  /* 0x000000443844723c */ /* 0x044ff0000000085e */
[C---:B------:R-:W-:Y:S08]  /*2100*/  HMMA.16816.F16 R70, R56.reuse, R70, R96 ;  /* 0x000000463846723c */ /* 0x040ff00000000860 */
[C---:B------:R-:W-:Y:S08]  /*2110*/  HMMA.16816.F16 R14, R56.reuse, R64, R14 ;  /* 0x00000040380e723c */ /* 0x040ff0000000080e */
[C---:B------:R-:W-:Y:S08]  /*2120*/  HMMA.16816.F16 R16, R56.reuse, R66, R16 ;  /* 0x000000423810723c */ /* 0x040ff00000000810 */
[C---:B------:R-:W-:Y:S08]  /*2130*/  HMMA.16816.F16 R18, R56.reuse, R60, R18 ;  /* 0x0000003c3812723c */ /* 0x040ff00000000812 */
[----:B------:R-:W-:Y:S08]  /*2140*/  HMMA.16816.F16 R20, R56, R62, R20 ;  /* 0x0000003e3814723c */ /* 0x000ff00000000814 */
[C---:B---3--:R-:W-:Y:S08]  /*2150*/  HMMA.16816.F16 R98, R24.reuse, R52, R98 ;  /* 0x000000341862723c */ /* 0x048ff00000000862 */
[C---:B------:R-:W-:Y:S08]  /*2160*/  HMMA.16816.F16 R22, R24.reuse, R54, R22 ;  /* 0x000000361816723c */ /* 0x040ff00000000816 */
[C---:B------:R-:W-:Y:S08]  /*2170*/  HMMA.16816.F16 R80, R24.reuse, R48, R80 ;  /* 0x000000301850723c */ /* 0x040ff00000000850 */
[C---:B------:R-:W-:Y:S08]  /*2180*/  HMMA.16816.F16 R82, R24.reuse, R50, R82 ;  /* 0x000000321852723c */ /* 0x040ff00000000852 */
[C---:B----4-:R-:W-:Y:S08]  /*2190*/  HMMA.16816.F16 R44, R24.reuse, R44, R84 ;  /* 0x0000002c182c723c */ /* 0x050ff00000000854 */
[C---:B------:R-:W-:Y:S08]  /*21a0*/  HMMA.16816.F16 R46, R24.reuse, R46, R86 ;  /* 0x0000002e182e723c */ /* 0x040ff00000000856 */
[C---:B-----5:R-:W-:Y:S08]  /*21b0*/  HMMA.16816.F16 R100, R24.reuse, R40, R100 ;  /* 0x000000281864723c */ /* 0x060ff00000000864 */
[C---:B------:R-:W-:Y:S08]  /*21c0*/  HMMA.16816.F16 R88, R24.reuse, R42, R88 ;  /* 0x0000002a1858723c */ /* 0x040ff00000000858 */
[C---:B------:R-:W-:Y:S08]  /*21d0*/  HMMA.16816.F16 R90, R24.reuse, R36, R72 ;  /* 0x00000024185a723c */ /* 0x040ff00000000848 */
[C---:B------:R-:W-:Y:S08]  /*21e0*/  HMMA.16816.F16 R92, R24.reuse, R38, R74 ;  /* 0x00000026185c723c */ /* 0x040ff0000000084a */
[C---:B------:R-:W-:Y:S08]  /*21f0*/  HMMA.16816.F16 R94, R24.reuse, R32, R68 ;  /* 0x00000020185e723c */ /* 0x040ff00000000844 */
[C---:B------:R-:W-:Y:S08]  /*2200*/  HMMA.16816.F16 R96, R24.reuse, R34, R70 ;  /* 0x000000221860723c */ /* 0x040ff00000000846 */
[C---:B-1----:R-:W-:Y:S08]  /*2210*/  HMMA.16816.F16 R14, R24.reuse, R28, R14 ;  /* 0x0000001c180e723c */ /* 0x042ff0000000080e */
[C---:B------:R-:W-:Y:S08]  /*2220*/  HMMA.16816.F16 R16, R24.reuse, R30, R16 ;  /* 0x0000001e1810723c */ /* 0x040ff00000000810 */
[C---:B------:R-:W-:Y:S08]  /*2230*/  HMMA.16816.F16 R18, R24.reuse, R76, R18 ;  /* 0x0000004c1812723c */ /* 0x040ff00000000812 */
[----:B------:R-:W-:Y:S11]  /*2240*/  HMMA.16816.F16 R20, R24, R78, R20 ;  /* 0x0000004e1814723c */ /* 0x000ff60000000814 */
[----:B------:R-:W-:Y:S11]  /*2250*/  @!UPT UIADD3 URZ, URZ, URZ, URZ ;  /* 0x0000003f3f3ff290 */ /* 0x000ff6000fffe03f */
.L_x_25:
[----:B------:R-:W-:Y:S02]  /*2260*/  WARPSYNC 0xffffffff ;  /* 0xffffffff00007948 */ /* 0x000fe40003800000 */
[----:B------:R-:W-:Y:S01]  /*2270*/  IADD3 R7, R7, 0x1, RZ ;  /* 0x0000000107077810 */ /* 0x000fe20007ffe0ff */
[----:B------:R-:W-:Y:S03]  /*2280*/  BAR.SYNC.DEFER_BLOCKING 0x0 ;  /* 0x0000000000007b1d */ /* 0x000fe60000010000 */
[----:B------:R-:W-:-:S13]  /*2290*/  ISETP.GE.AND P0, PT, R7, R10, PT ;  /* 0x0000000a0700720c */ /* 0x000fda0003f06270 */
[----:B------:R-:W-:Y:S01]  /*22a0*/  @P0 CALL.REL.NOINC `(.L_x_0) ;  /* 0x0000001000000944 */ /* 0x000fe20003c00000 */
[----:B------:R-:W-:Y:S05]  /*22b0*/  BRA `(.L_x_26) ;  /* 0xffffe39000007947 */ /* 0x000fea000383ffff */
.L_x_0:
[----:B------:R-:W-:-:S13]  /*22c0*/  ISETP.GE.AND P0, PT, R0, 0x20, PT ;  /* 0x000000200000780c */ /* 0x000fda0003f06270 */
[----:B------:R-:W-:Y:S05]  /*22d0*/  @!P0 EXIT ;  /* 0x000000000000894d */ /* 0x000fea0003800000 */
[----:B------:R-:W-:Y:S02]  /*22e0*/  LEA R5, R114, UR4, 0x4 ;  /* 0x0000000472057c11 */ /* 0x000fe4000f8e20ff */
[C---:B------:R-:W-:Y:S02]  /*22f0*/  IADD3 R0, R116.reuse, 0x10, RZ ;  /* 0x0000001074007810 */ /* 0x040fe40007ffe0ff */
[C---:B------:R-:W-:Y:S01]  /*2300*/  ISETP.GE.AND P0, PT, R5.reuse, c[0x0][0x178], PT ;  /* 0x00005e0005007a0c */ /* 0x040fe20003f06270 */
[----:B------:R-:W-:Y:S01]  /*2310*/  IMAD R5, R5, c[0x0][0x17c], RZ ;  /* 0x00005f0005057a24 */ /* 0x000fe200078e02ff */
[C---:B------:R-:W-:Y:S02]  /*2320*/  IADD3 R2, R116.reuse, 0x20, RZ ;  /* 0x0000002074027810 */ /* 0x040fe40007ffe0ff */
[----:B------:R-:W-:Y:S02]  /*2330*/  ISETP.GE.OR P1, PT, R116, c[0x0][0x17c], P0 ;  /* 0x00005f0074007a0c */ /* 0x000fe40000726670 */
[----:B------:R-:W-:-:S11]  /*2340*/  SHF.R.S32.HI R3, RZ, 0x1f, R5 ;  /* 0x0000001fff037819 */ /* 0x000fd60000011405 */
[----:B------:R-:W-:Y:S05]  /*2350*/  @P1 BRA `(.L_x_27) ;  /* 0x0000013000001947 */ /* 0x000fea0003800000 */
[----:B------:R-:W2:Y:S01]  /*2360*/  S2R R6, SR_LANEID ;  /* 0x0000000000067919 */ /* 0x000ea20000000000 */
[----:B------:R-:W-:Y:S01]  /*2370*/  IMAD.MOV.U32 R11, RZ, RZ, c[0x0][0x17c] ;  /* 0x00005f00ff0b7624 */ /* 0x000fe200078e00ff */
[C---:B------:R-:W-:Y:S01]  /*2380*/  IADD3 R4, P1, R116.reuse, R5, RZ ;  /* 0x0000000574047210 */ /* 0x040fe20007f3e0ff */
[----:B------:R-:W-:Y:S01]  /*2390*/  IMAD.MOV.U32 R7, RZ, RZ, RZ ;  /* 0x000000ffff077224 */ /* 0x000fe200078e00ff */
[----:B------:R-:W-:Y:S02]  /*23a0*/  WARPSYNC 0xffffffff ;  /* 0xffffffff00007948 */ /* 0x000fe40003800000 */
[----:B------:R-:W-:Y:S02]  /*23b0*/  SHF.R.U32.HI R11, RZ, 0x1, R11 ;  /* 0x00000001ff0b7819 */ /* 0x000fe4000001160b */
[----:B------:R-:W-:Y:S02]  /*23c0*/  LEA.HI.X.SX32 R25, R116, R3, 0x1, P1 ;  /* 0x0000000374197211 */ /* 0x000fe400008f0eff */
[----:B------:R-:W-:-:S02]  /*23d0*/  LEA R13, P1, R4, c[0x0][0x170], 0x1 ;  /* 0x00005c00040d7a11 */ /* 0x000fc400078208ff */
[----:B--2---:R-:W-:Y:S02]  /*23e0*/  SHF.R.U32.HI R9, RZ, 0x2, R6 ;  /* 0x00000002ff097819 */ /* 0x004fe40000011606 */
[----:B------:R-:W-:-:S05]  /*23f0*/  LOP3.LUT R6, R6, 0x3, RZ, 0xc0, !PT ;  /* 0x0000000306067812 */ /* 0x000fca00078ec0ff */
[----:B------:R-:W-:Y:S01]  /*2400*/  IMAD.WIDE.U32 R6, R9, R11, R6 ;  /* 0x0000000b09067225 */ /* 0x000fe200078e0006 */
[----:B------:R-:W-:-:S04]  /*2410*/  LEA.HI.X R9, R4, c[0x0][0x174], R25, 0x1, P1 ;  /* 0x00005d0004097a11 */ /* 0x000fc800008f0c19 */
[----:B------:R-:W-:-:S04]  /*2420*/  LEA R8, P1, R6, R13, 0x2 ;  /* 0x0000000d06087211 */ /* 0x000fc800078210ff */
[----:B------:R-:W-:-:S05]  /*2430*/  LEA.HI.X R9, R6, R9, R7, 0x2, P1 ;  /* 0x0000000906097211 */ /* 0x000fca00008f1407 */
[----:B------:R-:W-:Y:S01]  /*2440*/  IMAD.WIDE.U32 R6, R11, 0x20, R8 ;  /* 0x000000200b067825 */ /* 0x000fe200078e0008 */
[----:B------:R2:W-:Y:S04]  /*2450*/  STG.E [R8.64], R98 ;  /* 0x0000006208007986 */ /* 0x0005e8000c101906 */
[----:B------:R2:W-:Y:S04]  /*2460*/  STG.E [R6.64], R99 ;  /* 0x0000006306007986 */ /* 0x0005e8000c101906 */
[----:B------:R2:W-:Y:S04]  /*2470*/  STG.E [R8.64+0x10], R22 ;  /* 0x0000101608007986 */ /* 0x0005e8000c101906 */
[----:B------:R2:W-:Y:S02]  /*2480*/  STG.E [R6.64+0x10], R23 ;  /* 0x0000101706007986 */ /* 0x0005e4000c101906 */
.L_x_27:
[----:B------:R-:W-:Y:S02]  /*2490*/  ISETP.GE.OR P6, PT, R0, c[0x0][0x17c], P0 ;  /* 0x00005f0000007a0c */ /* 0x000fe400007c6670 */
[----:B------:R-:W-:-:S02]  /*24a0*/  IADD3 R4, R116, 0x30, RZ ;  /* 0x0000003074047810 */ /* 0x000fc40007ffe0ff */
[C---:B------:R-:W-:Y:S02]  /*24b0*/  IADD3 R10, R116.reuse, 0x40, RZ ;  /* 0x00000040740a7810 */ /* 0x040fe40007ffe0ff */
[C---:B------:R-:W-:Y:S02]  /*24c0*/  IADD3 R12, R116.reuse, 0x50, RZ ;  /* 0x00000050740c7810 */ /* 0x040fe40007ffe0ff */
[C---:B--2---:R-:W-:Y:S02]  /*24d0*/  IADD3 R22, R116.reuse, 0x60, RZ ;  /* 0x0000006074167810 */ /* 0x044fe40007ffe0ff */
[----:B------:R-:W-:Y:S02]  /*24e0*/  IADD3 R116, R116, 0x70, RZ ;  /* 0x0000007074747810 */ /* 0x000fe40007ffe0ff */
[----:B------:R-:W-:Y:S02]  /*24f0*/  ISETP.GE.OR P5, PT, R2, c[0x0][0x17c], P0 ;  /* 0x00005f0002007a0c */ /* 0x000fe400007a6670 */
[----:B------:R-:W-:-:S02]  /*2500*/  ISETP.GE.OR P4, PT, R4, c[0x0][0x17c], P0 ;  /* 0x00005f0004007a0c */ /* 0x000fc40000786670 */
[----:B------:R-:W-:Y:S02]  /*2510*/  ISETP.GE.OR P3, PT, R10, c[0x0][0x17c], P0 ;  /* 0x00005f000a007a0c */ /* 0x000fe40000766670 */
[----:B------:R-:W-:Y:S02]  /*2520*/  ISETP.GE.OR P2, PT, R12, c[0x0][0x17c], P0 ;  /* 0x00005f000c007a0c */ /* 0x000fe40000746670 */
[----:B------:R-:W-:Y:S02]  /*2530*/  ISETP.GE.OR P1, PT, R22, c[0x0][0x17c], P0 ;  /* 0x00005f0016007a0c */ /* 0x000fe40000726670 */
[----:B------:R-:W-:Y:S01]  /*2540*/  ISETP.GE.OR P0, PT, R116, c[0x0][0x17c], P0 ;  /* 0x00005f0074007a0c */ /* 0x000fe20000706670 */
[----:B------:R-:W-:Y:S07]  /*2550*/  @P6 BRA `(.L_x_28) ;  /* 0x0000013000006947 */ /* 0x000fee0003800000 */
[----:B------:R-:W2:Y:S01]  /*2560*/  S2R R6, SR_LANEID ;  /* 0x0000000000067919 */ /* 0x000ea20000000000 */
[----:B------:R-:W-:Y:S01]  /*2570*/  IMAD.MOV.U32 R7, RZ, RZ, c[0x0][0x17c] ;  /* 0x00005f00ff077624 */ /* 0x000fe200078e00ff */
[----:B------:R-:W-:Y:S01]  /*2580*/  IADD3 R13, P6, R5, R0, RZ ;  /* 0x00000000050d7210 */ /* 0x000fe20007fde0ff */
[----:B------:R-:W-:Y:S03]  /*2590*/  WARPSYNC 0xffffffff ;  /* 0xffffffff00007948 */ /* 0x000fe60003800000 */
[----:B------:R-:W-:Y:S01]  /*25a0*/  SHF.R.U32.HI R23, RZ, 0x1, R7 ;  /* 0x00000001ff177819 */ /* 0x000fe20000011607 */
[----:B------:R-:W-:Y:S01]  /*25b0*/  IMAD.MOV.U32 R7, RZ, RZ, RZ ;  /* 0x000000ffff077224 */ /* 0x000fe200078e00ff */
[----:B------:R-:W-:-:S02]  /*25c0*/  LEA.HI.X.SX32 R0, R0, R3, 0x1, P6 ;  /* 0x0000000300007211 */ /* 0x000fc400030f0eff */
[----:B------:R-:W-:Y:S02]  /*25d0*/  LEA R11, P6, R13, c[0x0][0x170], 0x1 ;  /* 0x00005c000d0b7a11 */ /* 0x000fe400078c08ff */
        /* <DEDUP_REMOVED lines=11> */
.L_x_28:
[----:B------:R-:W-:Y:S05]  /*2690*/  @P5 BRA `(.L_x_29) ;  /* 0x0000013000005947 */ /* 0x000fea0003800000 */
[----:B--2---:R-:W2:Y:S01]  /*26a0*/  S2R R6, SR_LANEID ;  /* 0x0000000000067919 */ /* 0x004ea20000000000 */
        /* <DEDUP_REMOVED lines=18> */
.L_x_29:
[----:B------:R-:W-:Y:S05]  /*27d0*/  @P4 BRA `(.L_x_30) ;  /* 0x0000013000004947 */ /* 0x000fea0003800000 */
[----:B--2---:R-:W2:Y:S01]  /*27e0*/  S2R R6, SR_LANEID ;  /* 0x0000000000067919 */ /* 0x004ea20000000000 */
[----:B------:R-:W-:Y:S01]  /*27f0*/  IMAD.MOV.U32 R2, RZ, RZ, c[0x0][0x17c] ;  /* 0x00005f00ff027624 */ /* 0x000fe200078e00ff */
[----:B------:R-:W-:Y:S01]  /*2800*/  IADD3 R0, P4, R5, R4, RZ ;  /* 0x0000000405007210 */ /* 0x000fe20007f9e0ff */
[----:B------:R-:W-:Y:S01]  /*2810*/  IMAD.MOV.U32 R7, RZ, RZ, RZ ;  /* 0x000000ffff077224 */ /* 0x000fe200078e00ff */
[----:B------:R-:W-:Y:S02]  /*2820*/  WARPSYNC 0xffffffff ;  /* 0xffffffff00007948 */ /* 0x000fe40003800000 */
[----:B------:R-:W-:-:S02]  /*2830*/  SHF.R.U32.HI R23, RZ, 0x1, R2 ;  /* 0x00000001ff177819 */ /* 0x000fc40000011602 */
[----:B------:R-:W-:Y:S02]  /*2840*/  LEA.HI.X.SX32 R13, R4, R3, 0x1, P4 ;  /* 0x00000003040d7211 */ /* 0x000fe400020f0eff */
        /* <DEDUP_REMOVED lines=12> */
.L_x_30:
        /* <DEDUP_REMOVED lines=20> */
.L_x_31:
        /* <DEDUP_REMOVED lines=20> */
.L_x_32:
        /* <DEDUP_REMOVED lines=20> */
.L_x_33:
[----:B------:R-:W-:Y:S05]  /*2cd0*/  @P0 EXIT ;  /* 0x000000000000094d */ /* 0x000fea0003800000 */
[----:B------:R-:W3:Y:S01]  /*2ce0*/  S2R R2, SR_LANEID ;  /* 0x0000000000027919 */ /* 0x000ee20000000000 */
[----:B------:R-:W-:Y:S01]  /*2cf0*/  IMAD.MOV.U32 R4, RZ, RZ, c[0x0][0x17c] ;  /* 0x00005f00ff047624 */ /* 0x000fe200078e00ff */
[----:B------:R-:W-:Y:S01]  /*2d00*/  IADD3 R0, P0, R5, R116, RZ ;  /* 0x0000007405007210 */ /* 0x000fe20007f1e0ff */
[----:B------:R-:W-:Y:S03]  /*2d10*/  WARPSYNC 0xffffffff ;  /* 0xffffffff00007948 */ /* 0x000fe60003800000 */
[----:B------:R-:W-:-:S02]  /*2d20*/  SHF.R.U32.HI R11, RZ, 0x1, R4 ;  /* 0x00000001ff0b7819 */ /* 0x000fc40000011604 */
[----:B--2---:R-:W-:Y:S01]  /*2d30*/  LEA.HI.X.SX32 R9, R116, R3, 0x1, P0 ;  /* 0x0000000374097211 */ /* 0x004fe200000f0eff */
[----:B------:R-:W-:Y:S01]  /*2d40*/  IMAD.MOV.U32 R3, RZ, RZ, RZ ;  /* 0x000000ffff037224 */ /* 0x000fe200078e00ff */
[----:B------:R-:W-:Y:S02]  /*2d50*/  LEA R7, P0, R0, c[0x0][0x170], 0x1 ;  /* 0x00005c0000077a11 */ /* 0x000fe400078008ff */
[----:B---3--:R-:W-:Y:S02]  /*2d60*/  SHF.R.U32.HI R5, RZ, 0x2, R2 ;  /* 0x00000002ff057819 */ /* 0x008fe40000011602 */
[----:B------:R-:W-:-:S05]  /*2d70*/  LOP3.LUT R2, R2, 0x3, RZ, 0xc0, !PT ;  /* 0x0000000302027812 */ /* 0x000fca00078ec0ff */
[----:B------:R-:W-:Y:S01]  /*2d80*/  IMAD.WIDE.U32 R4, R5, R11, R2 ;  /* 0x0000000b05047225 */ /* 0x000fe200078e0002 */
[----:B------:R-:W-:-:S04]  /*2d90*/  LEA.HI.X R3, R0, c[0x0][0x174], R9, 0x1, P0 ;  /* 0x00005d0000037a11 */ /* 0x000fc800000f0c09 */
[----:B------:R-:W-:-:S04]  /*2da0*/  LEA R2, P0, R4, R7, 0x2 ;  /* 0x0000000704027211 */ /* 0x000fc800078010ff */
[----:B------:R-:W-:-:S05]  /*2db0*/  LEA.HI.X R3, R4, R3, R5, 0x2, P0 ;  /* 0x0000000304037211 */ /* 0x000fca00000f1405 */
[----:B------:R-:W-:Y:S01]  /*2dc0*/  IMAD.WIDE.U32 R4, R11, 0x20, R2 ;  /* 0x000000200b047825 */ /* 0x000fe200078e0002 */
[----:B------:R-:W-:Y:S04]  /*2dd0*/  STG.E [R2.64], R18 ;  /* 0x0000001202007986 */ /* 0x000fe8000c101906 */
[----:B------:R-:W-:Y:S04]  /*2de0*/  STG.E [R4.64], R19 ;  /* 0x0000001304007986 */ /* 0x000fe8000c101906 */
[----:B------:R-:W-:Y:S04]  /*2df0*/  STG.E [R2.64+0x10], R20 ;  /* 0x0000101402007986 */ /* 0x000fe8000c101906 */
[----:B------:R-:W-:Y:S01]  /*2e00*/  STG.E [R4.64+0x10], R21 ;  /* 0x0000101504007986 */ /* 0x000fe2000c101906 */
[----:B------:R-:W-:Y:S05]  /*2e10*/  EXIT ;  /* 0x000000000000794d */ /* 0x000fea0003800000 */
.L_x_34:
[----:B------:R-:W-:-:S00]  /*2e20*/  BRA `(.L_x_34) ;  /* 0xfffffff000007947 */ /* 0x000fc0000383ffff */
[----:B------:R-:W-:-:S00]  /*2e30*/  NOP ;  /* 0x0000000000007918 */ /* 0x000fc00000000000 */
        /* <DEDUP_REMOVED lines=12> */
.L_x_35:


//--------------------- .nv.shared.gemm_mma_kernel --------------------------
	.section	.nv.shared.gemm_mma_kernel,"aw",@nobits
	.sectionflags	@""
	.align	16
